# CuTe-DSL kernel — source=cudnn_frontend_dsl family=grouped_gemm_swiglu
# config = {"ab_dtype": "Float4E2M1FN", "sf_vec": 16, "d_dtype": "Float4E2M1FN", "vector_f32": false, "mma_mn": [128, 128], "cluster_mn": [2, 1]}


// ===== COMPILED SASS (sm_100a) =====

	.target	sm_100a

	.elftype	@"ET_EXEC"


//--------------------- .note.nv.tkinfo           --------------------------
	.section	.note.nv.tkinfo,"",@"SHT_NOTE"
	.sectionflags	@"SHF_NOTE_NV_TKINFO"
	.tkinfo
        /*0018*/ 	.word	0x00000081
        /*0030*/ 	.string	""
        /*0030*/ 	.string	"ptxas"
        /*0030*/ 	.string	"Cuda compilation tools, release 12.9, V12.9.83"
        /*0030*/ 	.string	"Build system must define TOOLS_VERSION_EXTENDED"
        /*0030*/ 	.string	"-O 3 -arch sm_100a "



//--------------------- .note.nv.cuver            --------------------------
	.section	.note.nv.cuver,"",@"SHT_NOTE"
	.sectionflags	@"SHF_NOTE_NV_CUVER"
        /*0018*/ 	.short	0x0001
        /*001a*/ 	.short	0x0064
        /*001c*/ 	.short	0x0001
        /*001e*/ 	.short	0x0000
        /*0020*/ 	.short	0x0001
        /*0022*/ 	.short	0x0000


//--------------------- .nv.info                  --------------------------
	.section	.nv.info,"",@"SHT_CUDA_INFO"
	.align	4


	//----- nvinfo : EIATTR_REGCOUNT
	.align		4
        /*0000*/ 	.byte	0x04, 0x2f
        /*0002*/ 	.short	(.L_4 - .L_3)
	.align		4
.L_3:
        /*0004*/ 	.word	index@(kernel_cutlass_kernel_cudnngrouped_gemmgrouped_gemm_swiglugrouped_gemm_swiglu_quantBlockScaledContiguousGroupedGemmKernel_object_at__TiledMMA_ThrLayoutVMNK11110000_PermutationMNK____MMAAt_0)
        /*0008*/ 	.word	0x00000083


	//----- nvinfo : EIATTR_FRAME_SIZE
	.align		4
.L_4:
        /*000c*/ 	.byte	0x04, 0x11
        /*000e*/ 	.short	(.L_6 - .L_5)
	.align		4
.L_5:
        /*0010*/ 	.word	index@($__internal_2_$__cuda_sm10x_tcgen05_guardrail_trap_unallocated_columns_being_dealloced)
        /*0014*/ 	.word	0x00000000


	//----- nvinfo : EIATTR_FRAME_SIZE
	.align		4
.L_6:
        /*0018*/ 	.byte	0x04, 0x11
        /*001a*/ 	.short	(.L_8 - .L_7)
	.align		4
.L_7:
        /*001c*/ 	.word	index@($__internal_1_$__cuda_sm10x_tcgen05_guardrail_trap_phase_invalid_during_alloc)
        /*0020*/ 	.word	0x00000000


	//----- nvinfo : EIATTR_FRAME_SIZE
	.align		4
.L_8:
        /*0024*/ 	.byte	0x04, 0x11
        /*0026*/ 	.short	(.L_10 - .L_9)
	.align		4
.L_9:
        /*0028*/ 	.word	index@($__internal_0_$__cuda_sm10x_tcgen05_guardrail_trap_col_being_dealloced_not_returned_by_alloc)
        /*002c*/ 	.word	0x00000000


	//----- nvinfo : EIATTR_FRAME_SIZE
	.align		4
.L_10:
        /*0030*/ 	.byte	0x04, 0x11
        /*0032*/ 	.short	(.L_12 - .L_11)
	.align		4
.L_11:
        /*0034*/ 	.word	index@(kernel_cutlass_kernel_cudnngrouped_gemmgrouped_gemm_swiglugrouped_gemm_swiglu_quantBlockScaledContiguousGroupedGemmKernel_object_at__TiledMMA_ThrLayoutVMNK11110000_PermutationMNK____MMAAt_0)
        /*0038*/ 	.word	0x00000000


	//----- nvinfo : EIATTR_MIN_STACK_SIZE
	.align		4
.L_12:
        /*003c*/ 	.byte	0x04, 0x12
        /*003e*/ 	.short	(.L_14 - .L_13)
	.align		4
.L_13:
        /*0040*/ 	.word	index@(kernel_cutlass_kernel_cudnngrouped_gemmgrouped_gemm_swiglugrouped_gemm_swiglu_quantBlockScaledContiguousGroupedGemmKernel_object_at__TiledMMA_ThrLayoutVMNK11110000_PermutationMNK____MMAAt_0)
        /*0044*/ 	.word	0x00000000
.L_14:


//--------------------- .nv.info.kernel_cutlass_kernel_cudnngrouped_gemmgrouped_gemm_swiglugrouped_gemm_swiglu_quantBlockScaledContiguousGroupedGemmKernel_object_at__TiledMMA_ThrLayoutVMNK11110000_PermutationMNK____MMAAt_0 --------------------------
	.section	.nv.info.kernel_cutlass_kernel_cudnngrouped_gemmgrouped_gemm_swiglugrouped_gemm_swiglu_quantBlockScaledContiguousGroupedGemmKernel_object_at__TiledMMA_ThrLayoutVMNK11110000_PermutationMNK____MMAAt_0,"",@"SHT_CUDA_INFO"
	.sectionflags	@""
	.align	4


	//----- nvinfo : EIATTR_CUDA_API_VERSION
	.align		4
        /*0000*/ 	.byte	0x04, 0x37
        /*0002*/ 	.short	(.L_16 - .L_15)
.L_15:
        /*0004*/ 	.word	0x00000081


	//----- nvinfo : EIATTR_KPARAM_INFO
	.align		4
.L_16:
        /*0008*/ 	.byte	0x04, 0x17
        /*000a*/ 	.short	(.L_18 - .L_17)
.L_17:
        /*000c*/ 	.word	0x00000000
        /*0010*/ 	.short	0x000f
        /*0012*/ 	.short	0x03f8
        /*0014*/ 	.byte	0x00, 0xf0, 0x31, 0x00


	//----- nvinfo : EIATTR_KPARAM_INFO
	.align		4
.L_18:
        /*0018*/ 	.byte	0x04, 0x17
        /*001a*/ 	.short	(.L_20 - .L_19)
.L_19:
        /*001c*/ 	.word	0x00000000
        /*0020*/ 	.short	0x000e
        /*0022*/ 	.short	0x03ec
        /*0024*/ 	.byte	0x00, 0xf0, 0x31, 0x00


	//----- nvinfo : EIATTR_KPARAM_INFO
	.align		4
.L_20:
        /*0028*/ 	.byte	0x04, 0x17
        /*002a*/ 	.short	(.L_22 - .L_21)
.L_21:
        /*002c*/ 	.word	0x00000000
        /*0030*/ 	.short	0x000d
        /*0032*/ 	.short	0x03e0
        /*0034*/ 	.byte	0x00, 0xf0, 0x31, 0x00


	//----- nvinfo : EIATTR_KPARAM_INFO
	.align		4
.L_22:
        /*0038*/ 	.byte	0x04, 0x17
        /*003a*/ 	.short	(.L_24 - .L_23)
.L_23:
        /*003c*/ 	.word	0x00000000
        /*0040*/ 	.short	0x000c
        /*0042*/ 	.short	0x03d8
        /*0044*/ 	.byte	0x00, 0xf0, 0x21, 0x00


	//----- nvinfo : EIATTR_KPARAM_INFO
	.align		4
.L_24:
        /*0048*/ 	.byte	0x04, 0x17
        /*004a*/ 	.short	(.L_26 - .L_25)
.L_25:
        /*004c*/ 	.word	0x00000000
        /*0050*/ 	.short	0x000b
        /*0052*/ 	.short	0x03d0
        /*0054*/ 	.byte	0x00, 0xf0, 0x21, 0x00


	//----- nvinfo : EIATTR_KPARAM_INFO
	.align		4
.L_26:
        /*0058*/ 	.byte	0x04, 0x17
        /*005a*/ 	.short	(.L_28 - .L_27)
.L_27:
        /*005c*/ 	.word	0x00000000
        /*0060*/ 	.short	0x000a
        /*0062*/ 	.short	0x03c8
        /*0064*/ 	.byte	0x00, 0xf0, 0x21, 0x00


	//----- nvinfo : EIATTR_KPARAM_INFO
	.align		4
.L_28:
        /*0068*/ 	.byte	0x04, 0x17
        /*006a*/ 	.short	(.L_30 - .L_29)
.L_29:
        /*006c*/ 	.word	0x00000000
        /*0070*/ 	.short	0x0009
        /*0072*/ 	.short	0x03c0
        /*0074*/ 	.byte	0x00, 0xf0, 0x21, 0x00


	//----- nvinfo : EIATTR_KPARAM_INFO
	.align		4
.L_30:
        /*0078*/ 	.byte	0x04, 0x17
        /*007a*/ 	.short	(.L_32 - .L_31)
.L_31:
        /*007c*/ 	.word	0x00000000
        /*0080*/ 	.short	0x0008
        /*0082*/ 	.short	0x0340
        /*0084*/ 	.byte	0x00, 0xf0, 0x01, 0x02


	//----- nvinfo : EIATTR_KPARAM_INFO
	.align		4
.L_32:
        /*0088*/ 	.byte	0x04, 0x17
        /*008a*/ 	.short	(.L_34 - .L_33)
.L_33:
        /*008c*/ 	.word	0x00000000
        /*0090*/ 	.short	0x0007
        /*0092*/ 	.short	0x02c0
        /*0094*/ 	.byte	0x00, 0xf0, 0x01, 0x02


	//----- nvinfo : EIATTR_KPARAM_INFO
	.align		4
.L_34:
        /*0098*/ 	.byte	0x04, 0x17
        /*009a*/ 	.short	(.L_36 - .L_35)
.L_35:
        /*009c*/ 	.word	0x00000000
        /*00a0*/ 	.short	0x0006
        /*00a2*/ 	.short	0x0240
        /*00a4*/ 	.byte	0x00, 0xf0, 0x01, 0x02


	//----- nvinfo : EIATTR_KPARAM_INFO
	.align		4
.L_36:
        /*00a8*/ 	.byte	0x04, 0x17
        /*00aa*/ 	.short	(.L_38 - .L_37)
.L_37:
        /*00ac*/ 	.word	0x00000000
        /*00b0*/ 	.short	0x0005
        /*00b2*/ 	.short	0x01c0
        /*00b4*/ 	.byte	0x00, 0xf0, 0x01, 0x02


	//----- nvinfo : EIATTR_KPARAM_INFO
	.align		4
.L_38:
        /*00b8*/ 	.byte	0x04, 0x17
        /*00ba*/ 	.short	(.L_40 - .L_39)
.L_39:
        /*00bc*/ 	.word	0x00000000
        /*00c0*/ 	.short	0x0004
        /*00c2*/ 	.short	0x0140
        /*00c4*/ 	.byte	0x00, 0xf0, 0x01, 0x02


	//----- nvinfo : EIATTR_KPARAM_INFO
	.align		4
.L_40:
        /*00c8*/ 	.byte	0x04, 0x17
        /*00ca*/ 	.short	(.L_42 - .L_41)
.L_41:
        /*00cc*/ 	.word	0x00000000
        /*00d0*/ 	.short	0x0003
        /*00d2*/ 	.short	0x00c0
        /*00d4*/ 	.byte	0x00, 0xf0, 0x01, 0x02


	//----- nvinfo : EIATTR_KPARAM_INFO
	.align		4
.L_42:
        /*00d8*/ 	.byte	0x04, 0x17
        /*00da*/ 	.short	(.L_44 - .L_43)
.L_43:
        /*00dc*/ 	.word	0x00000000
        /*00e0*/ 	.short	0x0002
        /*00e2*/ 	.short	0x0040
        /*00e4*/ 	.byte	0x00, 0xf0, 0x01, 0x02


	//----- nvinfo : EIATTR_KPARAM_INFO
	.align		4
.L_44:
        /*00e8*/ 	.byte	0x04, 0x17
        /*00ea*/ 	.short	(.L_46 - .L_45)
.L_45:
        /*00ec*/ 	.word	0x00000000
        /*00f0*/ 	.short	0x0001
        /*00f2*/ 	.short	0x000c
        /*00f4*/ 	.byte	0x00, 0xf0, 0x31, 0x00


	//----- nvinfo : EIATTR_KPARAM_INFO
	.align		4
.L_46:
        /*00f8*/ 	.byte	0x04, 0x17
        /*00fa*/ 	.short	(.L_48 - .L_47)
.L_47:
        /*00fc*/ 	.word	0x00000000
        /*0100*/ 	.short	0x0000
        /*0102*/ 	.short	0x0000
        /*0104*/ 	.byte	0x00, 0xf0, 0x31, 0x00


	//----- nvinfo : EIATTR_AT_ENTRY_FRAGMENTS
	.align		4
.L_48:
        /*0108*/ 	.byte	0x04, 0x4f
        /*010a*/ 	.short	(.L_50 - .L_49)


	//   ....[0]....
.L_49:
        /*010c*/ 	.word	0x00000004


	//----- nvinfo : EIATTR_RESERVED_SMEM_USED
	.align		4
.L_50:
        /*0110*/ 	.byte	0x01, 0x41
	.zero		2


	//----- nvinfo : EIATTR_SPARSE_MMA_MASK
	.align		4
        /*0114*/ 	.byte	0x03, 0x50
        /*0116*/ 	.short	0x0000


	//----- nvinfo : EIATTR_TCGEN05_1CTA_USED
	.align		4
        /*0118*/ 	.byte	0x01, 0x51
	.zero		2


	//----- nvinfo : EIATTR_MAXREG_COUNT
	.align		4
        /*011c*/ 	.byte	0x03, 0x1b
        /*011e*/ 	.short	0x00ff


	//----- nvinfo : EIATTR_NUM_BARRIERS
	.align		4
        /*0120*/ 	.byte	0x02, 0x4c
        /*0122*/ 	.byte	0x05
	.zero		1


	//----- nvinfo : EIATTR_INT_WARP_WIDE_INSTR_OFFSETS
	.align		4
        /*0124*/ 	.byte	0x04, 0x31
        /*0126*/ 	.short	(.L_52 - .L_51)


	//   ....[0]....
.L_51:
        /*0128*/ 	.word	0x00005100


	//   ....[1]....
        /*012c*/ 	.word	0x00005140


	//----- nvinfo : EIATTR_COOP_GROUP_MASK_REGIDS
	.align		4
.L_52:
        /*0130*/ 	.byte	0x04, 0x29
        /*0132*/ 	.short	(.L_54 - .L_53)


	//   ....[0]....
.L_53:
        /*0134*/ 	.word	0xffffffff


	//   ....[1]....
        /*0138*/ 	.word	0xffffffff


	//   ....[2]....
        /*013c*/ 	.word	0xffffffff


	//   ....[3]....
        /*0140*/ 	.word	0xffffffff


	//   ....[4]....
        /*0144*/ 	.word	0xffffffff


	//   ....[5]....
        /*0148*/ 	.word	0xffffffff


	//   ....[6]....
        /*014c*/ 	.word	0xffffffff


	//   ....[7]....
        /*0150*/ 	.word	0xffffffff


	//   ....[8]....
        /*0154*/ 	.word	0xffffffff


	//   ....[9]....
        /*0158*/ 	.word	0xffffffff


	//   ....[10]....
        /*015c*/ 	.word	0xffffffff


	//   ....[11]....
        /*0160*/ 	.word	0xffffffff


	//----- nvinfo : EIATTR_COOP_GROUP_INSTR_OFFSETS
	.align		4
.L_54:
        /*0164*/ 	.byte	0x04, 0x28
        /*0166*/ 	.short	(.L_56 - .L_55)


	//   ....[0]....
.L_55:
        /*0168*/ 	.word	0x00000140


	//   ....[1]....
        /*016c*/ 	.word	0x000004a0


	//   ....[2]....
        /*0170*/ 	.word	0x00000650


	//   ....[3]....
        /*0174*/ 	.word	0x00000810


	//   ....[4]....
        /*0178*/ 	.word	0x00000bc0


	//   ....[5]....
        /*017c*/ 	.word	0x00000e20


	//   ....[6]....
        /*0180*/ 	.word	0x00000e80


	//   ....[7]....
        /*0184*/ 	.word	0x00002880


	//   ....[8]....
        /*0188*/ 	.word	0x00002b40


	//   ....[9]....
        /*018c*/ 	.word	0x00004ce0


	//   ....[10]....
        /*0190*/ 	.word	0x00004fa0


	//   ....[11]....
        /*0194*/ 	.word	0x000051f0


	//----- nvinfo : EIATTR_VRC_CTA_INIT_COUNT
	.align		4
.L_56:
        /*0198*/ 	.byte	0x02, 0x4a
        /*019a*/ 	.byte	0x80
	.zero		1


	//----- nvinfo : EIATTR_MBARRIER_INSTR_OFFSETS
	.align		4
        /*019c*/ 	.byte	0x04, 0x39
        /*019e*/ 	.short	(.L_58 - .L_57)


	//   ....[0]....
.L_57:
        /*01a0*/ 	.word	0x000003b0
        /*01a4*/ 	.word	0x000000ff
        /*01a8*/ 	.word	0x00000000
        /*01ac*/ 	.short	0x0100
        /*01ae*/ 	.byte	0x05
	.zero		1


	//   ....[1]....
        /*01b0*/ 	.word	0x000003c0
        /*01b4*/ 	.word	0x000000ff
        /*01b8*/ 	.word	0x00000008
        /*01bc*/ 	.short	0x0100
        /*01be*/ 	.byte	0x05
	.zero		1


	//   ....[2]....
        /*01c0*/ 	.word	0x000003d0
        /*01c4*/ 	.word	0x000000ff
        /*01c8*/ 	.word	0x00000010
        /*01cc*/ 	.short	0x0100
        /*01ce*/ 	.byte	0x05
	.zero		1


	//   ....[3]....
        /*01d0*/ 	.word	0x000003e0
        /*01d4*/ 	.word	0x000000ff
        /*01d8*/ 	.word	0x00000018
        /*01dc*/ 	.short	0x0100
        /*01de*/ 	.byte	0x05
	.zero		1


	//   ....[4]....
        /*01e0*/ 	.word	0x000003f0
        /*01e4*/ 	.word	0x000000ff
        /*01e8*/ 	.word	0x00000020
        /*01ec*/ 	.short	0x0100
        /*01ee*/ 	.byte	0x05
	.zero		1


	//   ....[5]....
        /*01f0*/ 	.word	0x00000400
        /*01f4*/ 	.word	0x000000ff
        /*01f8*/ 	.word	0x00000028
        /*01fc*/ 	.short	0x0100
        /*01fe*/ 	.byte	0x05
	.zero		1


	//   ....[6]....
        /*0200*/ 	.word	0x00000410
        /*0204*/ 	.word	0x000000ff
        /*0208*/ 	.word	0x00000030
        /*020c*/ 	.short	0x0100
        /*020e*/ 	.byte	0x05
	.zero		1


	//   ....[7]....
        /*0210*/ 	.word	0x00000420
        /*0214*/ 	.word	0x000000ff
        /*0218*/ 	.word	0x00000038
        /*021c*/ 	.short	0x0100
        /*021e*/ 	.byte	0x05
	.zero		1


	//   ....[8]....
        /*0220*/ 	.word	0x00000430
        /*0224*/ 	.word	0x000000ff
        /*0228*/ 	.word	0x00000040
        /*022c*/ 	.short	0x0100
        /*022e*/ 	.byte	0x05
	.zero		1


	//   ....[9]....
        /*0230*/ 	.word	0x00000440
        /*0234*/ 	.word	0x000000ff
        /*0238*/ 	.word	0x00000048
        /*023c*/ 	.short	0x0100
        /*023e*/ 	.byte	0x05
	.zero		1


	//   ....[10]....
        /*0240*/ 	.word	0x000005c0
        /*0244*/ 	.word	0x000000ff
        /*0248*/ 	.word	0x00000050
        /*024c*/ 	.short	0x0100
        /*024e*/ 	.byte	0x06
	.zero		1


	//   ....[11]....
        /*0250*/ 	.word	0x000005d0
        /*0254*/ 	.word	0x000000ff
        /*0258*/ 	.word	0x00000058
        /*025c*/ 	.short	0x0100
        /*025e*/ 	.byte	0x06
	.zero		1


	//   ....[12]....
        /*0260*/ 	.word	0x000005e0
        /*0264*/ 	.word	0x000000ff
        /*0268*/ 	.word	0x00000060
        /*026c*/ 	.short	0x0100
        /*026e*/ 	.byte	0x06
	.zero		1


	//   ....[13]....
        /*0270*/ 	.word	0x000005f0
        /*0274*/ 	.word	0x000000ff
        /*0278*/ 	.word	0x00000068
        /*027c*/ 	.short	0x0100
        /*027e*/ 	.byte	0x06
	.zero		1


	//   ....[14]....
        /*0280*/ 	.word	0x00000770
        /*0284*/ 	.word	0x000000ff
        /*0288*/ 	.word	0x00000070
        /*028c*/ 	.short	0x0100
        /*028e*/ 	.byte	0x06
	.zero		1


	//   ....[15]....
        /*0290*/ 	.word	0x00000780
        /*0294*/ 	.word	0x000000ff
        /*0298*/ 	.word	0x00000078
        /*029c*/ 	.short	0x0100
        /*029e*/ 	.byte	0x06
	.zero		1


	//   ....[16]....
        /*02a0*/ 	.word	0x00000790
        /*02a4*/ 	.word	0x000000ff
        /*02a8*/ 	.word	0x00000080
        /*02ac*/ 	.short	0x0100
        /*02ae*/ 	.byte	0x06
	.zero		1


	//   ....[17]....
        /*02b0*/ 	.word	0x000007a0
        /*02b4*/ 	.word	0x000000ff
        /*02b8*/ 	.word	0x00000088
        /*02bc*/ 	.short	0x0100
        /*02be*/ 	.byte	0x06
	.zero		1


	//   ....[18]....
        /*02c0*/ 	.word	0x00000ee0
        /*02c4*/ 	.word	0x0000000e
        /*02c8*/ 	.word	0x00000080
        /*02cc*/ 	.short	0x010a
        /*02ce*/ 	.byte	0xff
	.zero		1


	//   ....[19]....
        /*02d0*/ 	.word	0x00000fc0
        /*02d4*/ 	.word	0x0000000e
        /*02d8*/ 	.word	0x00000070
        /*02dc*/ 	.short	0x0101
        /*02de*/ 	.byte	0xff
	.zero		1


	//   ....[20]....
        /*02e0*/ 	.word	0x000011f0
        /*02e4*/ 	.word	0x00000002
        /*02e8*/ 	.word	0x00000080
        /*02ec*/ 	.short	0x010a
        /*02ee*/ 	.byte	0xff
	.zero		1


	//   ....[21]....
        /*02f0*/ 	.word	0x00001310
        /*02f4*/ 	.word	0x00000002
        /*02f8*/ 	.word	0x00000070
        /*02fc*/ 	.short	0x0101
        /*02fe*/ 	.byte	0xff
	.zero		1


	//   ....[22]....
        /*0300*/ 	.word	0x00001320
        /*0304*/ 	.word	0x00000003
        /*0308*/ 	.word	0x00000080
        /*030c*/ 	.short	0x010a
        /*030e*/ 	.byte	0xff
	.zero		1


	//   ....[23]....
        /*0310*/ 	.word	0x00001380
        /*0314*/ 	.word	0x000000ff
        /*0318*/ 	.word	0x00000070
        /*031c*/ 	.short	0x010a
        /*031e*/ 	.byte	0x20
	.zero		1


	//   ....[24]....
        /*0320*/ 	.word	0x00001400
        /*0324*/ 	.word	0x000000ff
        /*0328*/ 	.word	0x00000080
        /*032c*/ 	.short	0x0101
        /*032e*/ 	.byte	0x20
	.zero		1


	//   ....[25]....
        /*0330*/ 	.word	0x000015d0
        /*0334*/ 	.word	0x000000ff
        /*0338*/ 	.word	0x00000028
        /*033c*/ 	.short	0x010a
        /*033e*/ 	.byte	0x05
	.zero		1


	//   ....[26]....
        /*0340*/ 	.word	0x00001750
        /*0344*/ 	.word	0x000000ff
        /*0348*/ 	.word	0x00000028
        /*034c*/ 	.short	0x010a
        /*034e*/ 	.byte	0x05
	.zero		1


	//   ....[27]....
        /*0350*/ 	.word	0x000018a0
        /*0354*/ 	.word	0x000000ff
        /*0358*/ 	.word	0x00000028
        /*035c*/ 	.short	0x010a
        /*035e*/ 	.byte	0x1f
	.zero		1


	//   ....[28]....
        /*0360*/ 	.word	0x000018e0
        /*0364*/ 	.word	0x00000003
        /*0368*/ 	.word	0x00000070
        /*036c*/ 	.short	0x010a
        /*036e*/ 	.byte	0xff
	.zero		1


	//   ....[29]....
        /*0370*/ 	.word	0x00001970
        /*0374*/ 	.word	0x00000003
        /*0378*/ 	.word	0x00000080
        /*037c*/ 	.short	0x0101
        /*037e*/ 	.byte	0xff
	.zero		1


	//   ....[30]....
        /*0380*/ 	.word	0x00001b20
        /*0384*/ 	.word	0x000000ff
        /*0388*/ 	.word	0x00000028
        /*038c*/ 	.short	0x010a
        /*038e*/ 	.byte	0x05
	.zero		1


	//   ....[31]....
        /*0390*/ 	.word	0x00001be0
        /*0394*/ 	.word	0x000000ff
        /*0398*/ 	.word	0x00000070
        /*039c*/ 	.short	0x010a
        /*039e*/ 	.byte	0x0c
	.zero		1


	//   ....[32]....
        /*03a0*/ 	.word	0x00001c70
        /*03a4*/ 	.word	0x000000ff
        /*03a8*/ 	.word	0x00000080
        /*03ac*/ 	.short	0x0101
        /*03ae*/ 	.byte	0x0c
	.zero		1


	//   ....[33]....
        /*03b0*/ 	.word	0x000020e0
        /*03b4*/ 	.word	0x000000ff
        /*03b8*/ 	.word	0x00000000
        /*03bc*/ 	.short	0x010a
        /*03be*/ 	.byte	0x10
	.zero		1


	//   ....[34]....
        /*03c0*/ 	.word	0x000020f0
        /*03c4*/ 	.word	0x000000ff
        /*03c8*/ 	.word	0x00000060
        /*03cc*/ 	.short	0x010a
        /*03ce*/ 	.byte	0x12
	.zero		1


	//   ....[35]....
        /*03d0*/ 	.word	0x00002110
        /*03d4*/ 	.word	0x000000ff
        /*03d8*/ 	.word	0x00000060
        /*03dc*/ 	.short	0x010a
        /*03de*/ 	.byte	0x12
	.zero		1


	//   ....[36]....
        /*03e0*/ 	.word	0x000023e0
        /*03e4*/ 	.word	0x000000ff
        /*03e8*/ 	.word	0x00000000
        /*03ec*/ 	.short	0x010a
        /*03ee*/ 	.byte	0x0d
	.zero		1


	//   ....[37]....
        /*03f0*/ 	.word	0x00002590
        /*03f4*/ 	.word	0x000000ff
        /*03f8*/ 	.word	0x00000000
        /*03fc*/ 	.short	0x010a
        /*03fe*/ 	.byte	0x10
	.zero		1


	//   ....[38]....
        /*0400*/ 	.word	0x00002680
        /*0404*/ 	.word	0x000000ff
        /*0408*/ 	.word	0x00000060
        /*040c*/ 	.short	0x010a
        /*040e*/ 	.byte	0x10
	.zero		1


	//   ....[39]....
        /*0410*/ 	.word	0x00002690
        /*0414*/ 	.word	0x00000003
        /*0418*/ 	.word	0x00000070
        /*041c*/ 	.short	0x010a
        /*041e*/ 	.byte	0xff
	.zero		1


	//   ....[40]....
        /*0420*/ 	.word	0x00002740
        /*0424*/ 	.word	0x00000003
        /*0428*/ 	.word	0x00000080
        /*042c*/ 	.short	0x0101
        /*042e*/ 	.byte	0xff
	.zero		1


	//   ....[41]....
        /*0430*/ 	.word	0x00002810
        /*0434*/ 	.word	0x00000002
        /*0438*/ 	.word	0x00000060
        /*043c*/ 	.short	0x010a
        /*043e*/ 	.byte	0xff
	.zero		1


	//   ....[42]....
        /*0440*/ 	.word	0x00002bb0
        /*0444*/ 	.word	0x00000003
        /*0448*/ 	.word	0x00000070
        /*044c*/ 	.short	0x010a
        /*044e*/ 	.byte	0xff
	.zero		1


	//   ....[43]....
        /*0450*/ 	.word	0x00002c10
        /*0454*/ 	.word	0x00000003
        /*0458*/ 	.word	0x00000080
        /*045c*/ 	.short	0x0101
        /*045e*/ 	.byte	0xff
	.zero		1


	//   ....[44]....
        /*0460*/ 	.word	0x00002fc0
        /*0464*/ 	.word	0x00000034
        /*0468*/ 	.word	0x00000050
        /*046c*/ 	.short	0x010a
        /*046e*/ 	.byte	0xff
	.zero		1


	//   ....[45]....
        /*0470*/ 	.word	0x00004c90
        /*0474*/ 	.word	0x00000034
        /*0478*/ 	.word	0x00000060
        /*047c*/ 	.short	0x0101
        /*047e*/ 	.byte	0xff
	.zero		1


	//   ....[46]....
        /*0480*/ 	.word	0x00004ca0
        /*0484*/ 	.word	0x00000005
        /*0488*/ 	.word	0x00000070
        /*048c*/ 	.short	0x010a
        /*048e*/ 	.byte	0xff
	.zero		1


	//   ....[47]....
        /*0490*/ 	.word	0x00004d60
        /*0494*/ 	.word	0x00000005
        /*0498*/ 	.word	0x00000080
        /*049c*/ 	.short	0x0101
        /*049e*/ 	.byte	0xff
	.zero		1


	//   ....[48]....
        /*04a0*/ 	.word	0x00005240
        /*04a4*/ 	.word	0x0000000e
        /*04a8*/ 	.word	0x00000080
        /*04ac*/ 	.short	0x010a
        /*04ae*/ 	.byte	0xff
	.zero		1


	//   ....[49]....
        /*04b0*/ 	.word	0x000052a0
        /*04b4*/ 	.word	0x00000002
        /*04b8*/ 	.word	0x00000080
        /*04bc*/ 	.short	0x010a
        /*04be*/ 	.byte	0xff
	.zero		1


	//   ....[50]....
        /*04c0*/ 	.word	0x00005300
        /*04c4*/ 	.word	0x00000003
        /*04c8*/ 	.word	0x00000080
        /*04cc*/ 	.short	0x010a
        /*04ce*/ 	.byte	0xff
	.zero		1


	//   ....[51]....
        /*04d0*/ 	.word	0x00005360
        /*04d4*/ 	.word	0x00000000
        /*04d8*/ 	.word	0x00000070
        /*04dc*/ 	.short	0x010a
        /*04de*/ 	.byte	0xff
	.zero		1


	//   ....[52]....
        /*04e0*/ 	.word	0x000053e0
        /*04e4*/ 	.word	0x00000003
        /*04e8*/ 	.word	0x00000028
        /*04ec*/ 	.short	0x010a
        /*04ee*/ 	.byte	0xff
	.zero		1


	//   ....[53]....
        /*04f0*/ 	.word	0x00005440
        /*04f4*/ 	.word	0x00000003
        /*04f8*/ 	.word	0x00000070
        /*04fc*/ 	.short	0x010a
        /*04fe*/ 	.byte	0xff
	.zero		1


	//   ....[54]....
        /*0500*/ 	.word	0x000054c0
        /*0504*/ 	.word	0x00000000
        /*0508*/ 	.word	0x00000028
        /*050c*/ 	.short	0x010a
        /*050e*/ 	.byte	0xff
	.zero		1


	//   ....[55]....
        /*0510*/ 	.word	0x00005520
        /*0514*/ 	.word	0x00000000
        /*0518*/ 	.word	0x00000070
        /*051c*/ 	.short	0x010a
        /*051e*/ 	.byte	0xff
	.zero		1


	//   ....[56]....
        /*0520*/ 	.word	0x000055a0
        /*0524*/ 	.word	0x00000002
        /*0528*/ 	.word	0x00000060
        /*052c*/ 	.short	0x010a
        /*052e*/ 	.byte	0xff
	.zero		1


	//   ....[57]....
        /*0530*/ 	.word	0x00005620
        /*0534*/ 	.word	0x00000002
        /*0538*/ 	.word	0x00000000
        /*053c*/ 	.short	0x010a
        /*053e*/ 	.byte	0xff
	.zero		1


	//   ....[58]....
        /*0540*/ 	.word	0x00005690
        /*0544*/ 	.word	0x00000003
        /*0548*/ 	.word	0x00000070
        /*054c*/ 	.short	0x010a
        /*054e*/ 	.byte	0xff
	.zero		1


	//   ....[59]....
        /*0550*/ 	.word	0x000056f0
        /*0554*/ 	.word	0x00000002
        /*0558*/ 	.word	0x00000060
        /*055c*/ 	.short	0x010a
        /*055e*/ 	.byte	0xff
	.zero		1


	//   ....[60]....
        /*0560*/ 	.word	0x00005740
        /*0564*/ 	.word	0x00000003
        /*0568*/ 	.word	0x00000070
        /*056c*/ 	.short	0x010a
        /*056e*/ 	.byte	0xff
	.zero		1


	//   ....[61]....
        /*0570*/ 	.word	0x000057a0
        /*0574*/ 	.word	0x00000034
        /*0578*/ 	.word	0x00000050
        /*057c*/ 	.short	0x010a
        /*057e*/ 	.byte	0xff
	.zero		1


	//   ....[62]....
        /*0580*/ 	.word	0x00005810
        /*0584*/ 	.word	0x00000005
        /*0588*/ 	.word	0x00000070
        /*058c*/ 	.short	0x010a
        /*058e*/ 	.byte	0xff
	.zero		1


	//----- nvinfo : EIATTR_NUM_MBARRIERS
	.align		4
.L_58:
        /*0590*/ 	.byte	0x03, 0x38
        /*0592*/ 	.short	0x0012


	//----- nvinfo : EIATTR_EXIT_INSTR_OFFSETS
	.align		4
        /*0594*/ 	.byte	0x04, 0x1c
        /*0596*/ 	.short	(.L_60 - .L_59)


	//   ....[0]....
.L_59:
        /*0598*/ 	.word	0x00002840


	//   ....[1]....
        /*059c*/ 	.word	0x00005220


	//----- nvinfo : EIATTR_MAX_THREADS
	.align		4
.L_60:
        /*05a0*/ 	.byte	0x04, 0x05
        /*05a2*/ 	.short	(.L_62 - .L_61)
.L_61:
        /*05a4*/ 	.word	0x000000e0
        /*05a8*/ 	.word	0x00000001
        /*05ac*/ 	.word	0x00000001


	//----- nvinfo : EIATTR_CRS_STACK_SIZE
	.align		4
.L_62:
        /*05b0*/ 	.byte	0x04, 0x1e
        /*05b2*/ 	.short	(.L_64 - .L_63)
.L_63:
        /*05b4*/ 	.word	0x00000000


	//----- nvinfo : EIATTR_CBANK_PARAM_SIZE
	.align		4
.L_64:
        /*05b8*/ 	.byte	0x03, 0x19
        /*05ba*/ 	.short	0x0404


	//----- nvinfo : EIATTR_PARAM_CBANK
	.align		4
        /*05bc*/ 	.byte	0x04, 0x0a
        /*05be*/ 	.short	(.L_66 - .L_65)
	.align		4
.L_65:
        /*05c0*/ 	.word	index@(.nv.constant0.kernel_cutlass_kernel_cudnngrouped_gemmgrouped_gemm_swiglugrouped_gemm_swiglu_quantBlockScaledContiguousGroupedGemmKernel_object_at__TiledMMA_ThrLayoutVMNK11110000_PermutationMNK____MMAAt_0)
        /*05c4*/ 	.short	0x0380
        /*05c6*/ 	.short	0x0404


	//----- nvinfo : EIATTR_SW_WAR
	.align		4
.L_66:
        /*05c8*/ 	.byte	0x04, 0x36
        /*05ca*/ 	.short	(.L_68 - .L_67)
.L_67:
        /*05cc*/ 	.word	0x00000008
.L_68:


//--------------------- .nv.compat                --------------------------
	.section	.nv.compat,"",@"SHT_CUDA_COMPAT_INFO"
	.align	4
        /*0000*/ 	.byte	0x02, 0x02, 0x02, 0x00, 0x02, 0x05, 0x05, 0x00, 0x02, 0x03, 0x01, 0x00, 0x02, 0x06, 0x01, 0x00


//--------------------- .nv.callgraph             --------------------------
	.section	.nv.callgraph,"",@"SHT_CUDA_CALLGRAPH"
	.align	4
	.sectionentsize	8
	.align		4
        /*0000*/ 	.word	0x00000000
	.align		4
        /*0004*/ 	.word	0xffffffff
	.align		4
        /*0008*/ 	.word	0x00000000
	.align		4
        /*000c*/ 	.word	0xfffffffe
	.align		4
        /*0010*/ 	.word	0x00000000
	.align		4
        /*0014*/ 	.word	0xfffffffd
	.align		4
        /*0018*/ 	.word	0x00000000
	.align		4
        /*001c*/ 	.word	0xfffffffc


//--------------------- .text.kernel_cutlass_kernel_cudnngrouped_gemmgrouped_gemm_swiglugrouped_gemm_swiglu_quantBlockScaledContiguousGroupedGemmKernel_object_at__TiledMMA_ThrLayoutVMNK11110000_PermutationMNK____MMAAt_0 --------------------------
	.section	.text.kernel_cutlass_kernel_cudnngrouped_gemmgrouped_gemm_swiglugrouped_gemm_swiglu_quantBlockScaledContiguousGroupedGemmKernel_object_at__TiledMMA_ThrLayoutVMNK11110000_PermutationMNK____MMAAt_0,"ax",@progbits
	.align	128
        .global         kernel_cutlass_kernel_cudnngrouped_gemmgrouped_gemm_swiglugrouped_gemm_swiglu_quantBlockScaledContiguousGroupedGemmKernel_object_at__TiledMMA_ThrLayoutVMNK11110000_PermutationMNK____MMAAt_0
        .type           kernel_cutlass_kernel_cudnngrouped_gemmgrouped_gemm_swiglugrouped_gemm_swiglu_quantBlockScaledContiguousGroupedGemmKernel_object_at__TiledMMA_ThrLayoutVMNK11110000_PermutationMNK____MMAAt_0,@function
        .size           kernel_cutlass_kernel_cudnngrouped_gemmgrouped_gemm_swiglugrouped_gemm_swiglu_quantBlockScaledContiguousGroupedGemmKernel_object_at__TiledMMA_ThrLayoutVMNK11110000_PermutationMNK____MMAAt_0,(.L_x_96 - kernel_cutlass_kernel_cudnngrouped_gemmgrouped_gemm_swiglugrouped_gemm_swiglu_quantBlockScaledContiguousGroupedGemmKernel_object_at__TiledMMA_ThrLayoutVMNK11110000_PermutationMNK____MMAAt_0)
        .other          kernel_cutlass_kernel_cudnngrouped_gemmgrouped_gemm_swiglugrouped_gemm_swiglu_quantBlockScaledContiguousGroupedGemmKernel_object_at__TiledMMA_ThrLayoutVMNK11110000_PermutationMNK____MMAAt_0,@"STO_CUDA_ENTRY STV_DEFAULT"
kernel_cutlass_kernel_cudnngrouped_gemmgrouped_gemm_swiglugrouped_gemm_swiglu_quantBlockScaledContiguousGroupedGemmKernel_object_at__TiledMMA_ThrLayoutVMNK11110000_PermutationMNK____MMAAt_0:
.text.kernel_cutlass_kernel_cudnngrouped_gemmgrouped_gemm_swiglugrouped_gemm_swiglu_quantBlockScaledContiguousGroupedGemmKernel_object_at__TiledMMA_ThrLayoutVMNK11110000_PermutationMNK____MMAAt_0:
[----:B------:R-:W1:Y:S01]  /*0000*/  LDC R1, c[0x0][0x37c] ;  /* 0x0000df00ff017b82 */ /* 0x000e620000000800 */
[----:B------:R-:W2:Y:S01]  /*0010*/  S2R R3, SR_TID.Y ;  /* 0x0000000000037919 */ /* 0x000ea20000002200 */
[----:B------:R-:W3:Y:S06]  /*0020*/  LDCU UR4, c[0x0][0x360] ;  /* 0x00006c00ff0477ac */ /* 0x000eec0008000800 */
[----:B------:R-:W4:Y:S01]  /*0030*/  S2UR UR32, SR_CgaCtaId ;  /* 0x00000000002079c3 */ /* 0x000f220000008800 */
[----:B------:R-:W2:Y:S01]  /*0040*/  S2R R0, SR_TID.Z ;  /* 0x0000000000007919 */ /* 0x000ea20000002300 */
[----:B------:R-:W2:Y:S01]  /*0050*/  LDCU UR5, c[0x0][0x364] ;  /* 0x00006c80ff0577ac */ /* 0x000ea20008000800 */
[----:B------:R-:W3:Y:S01]  /*0060*/  S2R R58, SR_TID.X ;  /* 0x00000000003a7919 */ /* 0x000ee20000002100 */
[----:B------:R-:W5:Y:S01]  /*0070*/  LDCU.U8 UR6, c[0x0][0x382] ;  /* 0x00007040ff0677ac */ /* 0x000f620008000000 */
[----:B------:R-:W-:Y:S01]  /*0080*/  UMOV UR14, 0x1 ;  /* 0x00000001000e7882 */ /* 0x000fe20000000000 */
[----:B----4-:R-:W-:-:S02]  /*0090*/  ULEA.HI UR15, UR32, UR32, URZ, 0x1 ;  /* 0x00000020200f7291 */ /* 0x010fc4000f8f08ff */
[----:B-----5:R-:W-:Y:S02]  /*00a0*/  ULOP3.LUT UR6, UR6, 0x1, URZ, 0xc0, !UPT ;  /* 0x0000000106067892 */ /* 0x020fe4000f8ec0ff */
[----:B------:R-:W-:Y:S02]  /*00b0*/  ULOP3.LUT UR15, UR15, 0xfffffffe, URZ, 0xc0, !UPT ;  /* 0xfffffffe0f0f7892 */ /* 0x000fe4000f8ec0ff */
[----:B------:R-:W-:Y:S02]  /*00c0*/  UISETP.NE.U32.AND UP6, UPT, UR6, 0x1, UPT ;  /* 0x000000010600788c */ /* 0x000fe4000bfc5070 */
[----:B------:R-:W-:Y:S01]  /*00d0*/  UIADD3 UR15, UPT, UPT, -UR15, UR32, URZ ;  /* 0x000000200f0f7290 */ /* 0x000fe2000fffe1ff */
[----:B--2---:R-:W-:Y:S01]  /*00e0*/  IMAD R3, R0, UR5, R3 ;  /* 0x0000000500037c24 */ /* 0x004fe2000f8e0203 */
[----:B------:R-:W2:Y:S03]  /*00f0*/  LDCU UR5, c[0x0][0x36c] ;  /* 0x00006d80ff0577ac */ /* 0x000ea60008000800 */
[----:B---3--:R-:W-:Y:S01]  /*0100*/  IMAD R75, R3, UR4, R58 ;  /* 0x00000004034b7c24 */ /* 0x008fe2000f8e023a */
[----:B------:R-:W3:Y:S04]  /*0110*/  LDCU.U8 UR4, c[0x0][0x381] ;  /* 0x00007020ff0477ac */ /* 0x000ee80008000000 */
[----:B------:R-:W-:Y:S01]  /*0120*/  SHF.R.U32.HI R75, RZ, 0x5, R75 ;  /* 0x00000005ff4b7819 */ /* 0x000fe2000001164b */
[----:B------:R-:W-:-:S05]  /*0130*/  USHF.L.U32 UR21, UR14, UR15, URZ ;  /* 0x0000000f0e157299 */ /* 0x000fca00080006ff */
[----:B------:R-:W4:Y:S01]  /*0140*/  SHFL.IDX PT, R75, R75, RZ, 0x1f ;  /* 0x00001fff4b4b7589 */ /* 0x000f2200000e0000 */
[----:B--2---:R-:W-:Y:S02]  /*0150*/  UISETP.EQ.U32.AND UP4, UPT, UR5, 0x1, UPT ;  /* 0x000000010500788c */ /* 0x004fe4000bf82070 */
[----:B---3--:R-:W-:-:S04]  /*0160*/  ULOP3.LUT UR4, UR4, 0x1, URZ, 0xc0, !UPT ;  /* 0x0000000104047892 */ /* 0x008fc8000f8ec0ff */
[----:B------:R-:W-:Y:S01]  /*0170*/  UISETP.NE.U32.AND UP5, UPT, UR4, 0x1, UPT ;  /* 0x000000010400788c */ /* 0x000fe2000bfa5070 */
[C---:B----4-:R-:W-:Y:S02]  /*0180*/  ISETP.NE.AND P1, PT, R75.reuse, 0x5, PT ;  /* 0x000000054b00780c */ /* 0x050fe40003f25270 */
[----:B------:R-:W-:-:S11]  /*0190*/  ISETP.NE.AND P0, PT, R75, RZ, PT ;  /* 0x000000ff4b00720c */ /* 0x000fd60003f05270 */
[----:B-1----:R-:W-:Y:S05]  /*01a0*/  @P1 BRA `(.L_x_0) ;  /* 0x0000000000501947 */ /* 0x002fea0003800000 */
[----:B------:R-:W1:Y:S02]  /*01b0*/  LDCU.64 UR4, c[0x0][0x348] ;  /* 0x00006900ff0477ac */ /* 0x000e640008000a00 */
[----:B-1----:R-:W-:Y:S02]  /*01c0*/  UIADD3 UR16, UP1, UPT, UR4, 0x40, URZ ;  /* 0x0000004004107890 */ /* 0x002fe4000ff3e0ff */
[----:B------:R-:W-:Y:S02]  /*01d0*/  UIADD3 UR12, UP0, UPT, UR4, 0xc0, URZ ;  /* 0x000000c0040c7890 */ /* 0x000fe4000ff1e0ff */
[----:B------:R-:W-:Y:S02]  /*01e0*/  UIADD3 UR10, UP3, UPT, UR4, 0x140, URZ ;  /* 0x00000140040a7890 */ /* 0x000fe4000ff7e0ff */
[----:B------:R-:W-:Y:S02]  /*01f0*/  UIADD3 UR8, UP2, UPT, UR4, 0x1c0, URZ ;  /* 0x000001c004087890 */ /* 0x000fe4000ff5e0ff */
[----:B------:R-:W-:-:S02]  /*0200*/  UIADD3.X UR17, UPT, UPT, URZ, UR5, URZ, UP1, !UPT ;  /* 0x00000005ff117290 */ /* 0x000fc40008ffe4ff */
[----:B------:R-:W-:Y:S02]  /*0210*/  UIADD3 UR6, UP1, UPT, UR4, 0x240, URZ ;  /* 0x0000024004067890 */ /* 0x000fe4000ff3e0ff */
[----:B------:R-:W-:Y:S02]  /*0220*/  UIADD3.X UR13, UPT, UPT, URZ, UR5, URZ, UP0, !UPT ;  /* 0x00000005ff0d7290 */ /* 0x000fe400087fe4ff */
[----:B------:R-:W-:Y:S02]  /*0230*/  UIADD3 UR4, UP0, UPT, UR4, 0x2c0, URZ ;  /* 0x000002c004047890 */ /* 0x000fe4000ff1e0ff */
[----:B------:R-:W-:Y:S01]  /*0240*/  UIADD3.X UR11, UPT, UPT, URZ, UR5, URZ, UP3, !UPT ;  /* 0x00000005ff0b7290 */ /* 0x000fe20009ffe4ff */
[----:B------:R1:W-:Y:S01]  /*0250*/  UTMACCTL.PF [UR16] ;  /* 0x00000000100079b9 */ /* 0x0003e20008040000 */
[----:B------:R-:W-:-:S03]  /*0260*/  UIADD3.X UR9, UPT, UPT, URZ, UR5, URZ, UP2, !UPT ;  /* 0x00000005ff097290 */ /* 0x000fc600097fe4ff */
[----:B------:R1:W-:Y:S01]  /*0270*/  UTMACCTL.PF [UR12] ;  /* 0x000000000c0079b9 */ /* 0x0003e20008040000 */
[----:B------:R-:W-:-:S03]  /*0280*/  UIADD3.X UR7, UPT, UPT, URZ, UR5, URZ, UP1, !UPT ;  /* 0x00000005ff077290 */ /* 0x000fc60008ffe4ff */
[----:B------:R1:W-:Y:S01]  /*0290*/  UTMACCTL.PF [UR10] ;  /* 0x000000000a0079b9 */ /* 0x0003e20008040000 */
[----:B------:R-:W-:Y:S01]  /*02a0*/  UIADD3.X UR5, UPT, UPT, URZ, UR5, URZ, UP0, !UPT ;  /* 0x00000005ff057290 */ /* 0x000fe200087fe4ff */
[----:B------:R1:W-:Y:S04]  /*02b0*/  UTMACCTL.PF [UR8] ;  /* 0x00000000080079b9 */ /* 0x0003e80008040000 */
[----:B------:R1:W-:Y:S04]  /*02c0*/  UTMACCTL.PF [UR6] ;  /* 0x00000000060079b9 */ /* 0x0003e80008040000 */
[----:B------:R1:W-:Y:S02]  /*02d0*/  UTMACCTL.PF [UR4] ;  /* 0x00000000040079b9 */ /* 0x0003e40008040000 */
[----:B-1----:R-:W-:Y:S01]  /*02e0*/  NOP ;  /* 0x0000000000007918 */ /* 0x002fe20000000000 */
.L_x_0:
[----:B------:R-:W-:Y:S05]  /*02f0*/  @P0 BRA `(.L_x_1) ;  /* 0x0000000000580947 */ /* 0x000fea0003800000 */
[----:B------:R-:W-:Y:S01]  /*0300*/  UMOV UR5, 0x400 ;  /* 0x0000040000057882 */ /* 0x000fe20000000000 */
[----:B------:R-:W-:Y:S01]  /*0310*/  UMOV UR6, 0x1 ;  /* 0x0000000100067882 */ /* 0x000fe20000000000 */
[----:B------:R-:W-:Y:S02]  /*0320*/  ULEA UR5, UR32, UR5, 0x18 ;  /* 0x0000000520057291 */ /* 0x000fe4000f8ec0ff */
[----:B------:R-:W-:-:S04]  /*0330*/  UIADD3 UR6, UPT, UPT, -UR6, 0x100000, URZ ;  /* 0x0010000006067890 */ /* 0x000fc8000fffe1ff */
[----:B------:R-:W-:Y:S02]  /*0340*/  USHF.L.U32 UR7, UR6, 0xb, URZ ;  /* 0x0000000b06077899 */ /* 0x000fe400080006ff */
[----:B------:R-:W-:Y:S01]  /*0350*/  USHF.L.U32 UR6, UR6, 0x1, URZ ;  /* 0x0000000106067899 */ /* 0x000fe200080006ff */
[----:B------:R-:W-:Y:S02]  /*0360*/  UMOV UR4, 0x2 ;  /* 0x0000000200047882 */ /* 0x000fe40000000000 */
[----:B------:R-:W-:-:S04]  /*0370*/  UIADD3 UR8, UPT, UPT, -UR4, 0x100000, URZ ;  /* 0x0010000004087890 */ /* 0x000fc8000fffe1ff */
[----:B------:R-:W-:Y:S02]  /*0380*/  USHF.L.U32 UR9, UR8, 0xb, URZ ;  /* 0x0000000b08097899 */ /* 0x000fe400080006ff */
[----:B------:R-:W-:Y:S01]  /*0390*/  USHF.L.U32 UR8, UR8, 0x1, URZ ;  /* 0x0000000108087899 */ /* 0x000fe200080006ff */
[----:B------:R-:W1:Y:S02]  /*03a0*/  FENCE.VIEW.ASYNC.S ;  /* 0x00000000000073c6 */ /* 0x000e640000000000 */
[----:B-1----:R1:W2:Y:S01]  /*03b0*/  SYNCS.EXCH.64 URZ, [UR5], UR6 ;  /* 0x0000000605ff75b2 */ /* 0x0022a20008000100 */
[----:B------:R1:W3:Y:S01]  /*03c0*/  SYNCS.EXCH.64 URZ, [UR5+0x8], UR6 ;  /* 0x0000080605ff75b2 */ /* 0x0002e20008000100 */
[----:B------:R1:W4:Y:S01]  /*03d0*/  SYNCS.EXCH.64 URZ, [UR5+0x10], UR6 ;  /* 0x0000100605ff75b2 */ /* 0x0003220008000100 */
[----:B------:R1:W1:Y:S01]  /*03e0*/  SYNCS.EXCH.64 URZ, [UR5+0x18], UR6 ;  /* 0x0000180605ff75b2 */ /* 0x0002620008000100 */
[----:B------:R1:W1:Y:S05]  /*03f0*/  SYNCS.EXCH.64 URZ, [UR5+0x20], UR6 ;  /* 0x0000200605ff75b2 */ /* 0x00026a0008000100 */
[----:B------:R1:W1:Y:S01]  /*0400*/  SYNCS.EXCH.64 URZ, [UR5+0x28], UR8 ;  /* 0x0000280805ff75b2 */ /* 0x0002620008000100 */
[----:B------:R1:W1:Y:S01]  /*0410*/  SYNCS.EXCH.64 URZ, [UR5+0x30], UR8 ;  /* 0x0000300805ff75b2 */ /* 0x0002620008000100 */
[----:B------:R1:W1:Y:S01]  /*0420*/  SYNCS.EXCH.64 URZ, [UR5+0x38], UR8 ;  /* 0x0000380805ff75b2 */ /* 0x0002620008000100 */
[----:B------:R1:W1:Y:S01]  /*0430*/  SYNCS.EXCH.64 URZ, [UR5+0x40], UR8 ;  /* 0x0000400805ff75b2 */ /* 0x0002620008000100 */
[----:B------:R1:W1:Y:S01]  /*0440*/  SYNCS.EXCH.64 URZ, [UR5+0x48], UR8 ;  /* 0x0000480805ff75b2 */ /* 0x0002620008000100 */
[----:B------:R-:W-:Y:S01]  /*0450*/  NOP ;  /* 0x0000000000007918 */ /* 0x000fe20000000000 */
.L_x_1:
[----:B------:R-:W-:Y:S01]  /*0460*/  NOP ;  /* 0x0000000000007918 */ /* 0x000fe20000000000 */
[----:B------:R-:W-:Y:S05]  /*0470*/  BRA.U !UP4, `(.L_x_2) ;  /* 0x000000010c087547 */ /* 0x000fea000b800000 */
[----:B-1234-:R-:W-:Y:S01]  /*0480*/  UCGABAR_ARV ;  /* 0x00000000000079c7 */ /* 0x01efe20008000000 */
[----:B------:R-:W-:Y:S05]  /*0490*/  BRA `(.L_x_3) ;  /* 0x0000000000047947 */ /* 0x000fea0003800000 */
.L_x_2:
[----:B-1234-:R-:W-:Y:S01]  /*04a0*/  NOP ;  /* 0x0000000000007918 */ /* 0x01efe20000000000 */
.L_x_3:
[----:B------:R-:W-:Y:S05]  /*04b0*/  BRA.U !UP4, `(.L_x_4) ;  /* 0x000000010c0c7547 */ /* 0x000fea000b800000 */
[----:B------:R-:W-:Y:S01]  /*04c0*/  UCGABAR_WAIT ;  /* 0x0000000000007dc7 */ /* 0x000fe20008000000 */
[----:B------:R-:W-:Y:S01]  /*04d0*/  CCTL.IVALL ;  /* 0x00000000ff00798f */ /* 0x000fe20002000000 */
[----:B------:R-:W-:Y:S05]  /*04e0*/  BRA `(.L_x_5) ;  /* 0x0000000000047947 */ /* 0x000fea0003800000 */
.L_x_4:
[----:B------:R-:W-:Y:S06]  /*04f0*/  BAR.SYNC.DEFER_BLOCKING 0x0 ;  /* 0x0000000000007b1d */ /* 0x000fec0000010000 */
.L_x_5:
[----:B------:R-:W-:Y:S05]  /*0500*/  @P0 BRA `(.L_x_6) ;  /* 0x0000000000400947 */ /* 0x000fea0003800000 */
[----:B------:R-:W-:Y:S01]  /*0510*/  UMOV UR6, 0x400 ;  /* 0x0000040000067882 */ /* 0x000fe20000000000 */
[----:B------:R-:W-:Y:S01]  /*0520*/  UMOV UR5, 0x1 ;  /* 0x0000000100057882 */ /* 0x000fe20000000000 */
[----:B------:R-:W-:Y:S01]  /*0530*/  UMOV UR4, 0x4 ;  /* 0x0000000400047882 */ /* 0x000fe20000000000 */
[----:B------:R-:W-:Y:S02]  /*0540*/  ULEA UR6, UR32, UR6, 0x18 ;  /* 0x0000000620067291 */ /* 0x000fe4000f8ec0ff */
[----:B------:R-:W-:-:S04]  /*0550*/  UIADD3 UR8, UPT, UPT, -UR5, 0x100000, URZ ;  /* 0x0010000005087890 */ /* 0x000fc8000fffe1ff */
[----:B------:R-:W-:Y:S02]  /*0560*/  USHF.L.U32 UR9, UR8, 0xb, URZ ;  /* 0x0000000b08097899 */ /* 0x000fe400080006ff */
[----:B------:R-:W-:Y:S02]  /*0570*/  USHF.L.U32 UR8, UR8, 0x1, URZ ;  /* 0x0000000108087899 */ /* 0x000fe400080006ff */
[----:B------:R-:W-:-:S04]  /*0580*/  UIADD3 UR4, UPT, UPT, -UR4, 0x100000, URZ ;  /* 0x0010000004047890 */ /* 0x000fc8000fffe1ff */
[----:B------:R-:W-:Y:S02]  /*0590*/  USHF.L.U32 UR5, UR4, 0xb, URZ ;  /* 0x0000000b04057899 */ /* 0x000fe400080006ff */
[----:B------:R-:W-:Y:S01]  /*05a0*/  USHF.L.U32 UR4, UR4, 0x1, URZ ;  /* 0x0000000104047899 */ /* 0x000fe200080006ff */
[----:B------:R-:W1:Y:S03]  /*05b0*/  FENCE.VIEW.ASYNC.S ;  /* 0x00000000000073c6 */ /* 0x000e660000000000 */
[----:B-1----:R1:W2:Y:S01]  /*05c0*/  SYNCS.EXCH.64 URZ, [UR6+0x50], UR8 ;  /* 0x0000500806ff75b2 */ /* 0x0022a20008000100 */
[----:B------:R1:W3:Y:S07]  /*05d0*/  SYNCS.EXCH.64 URZ, [UR6+0x58], UR8 ;  /* 0x0000580806ff75b2 */ /* 0x0002ee0008000100 */
[----:B------:R1:W4:Y:S01]  /*05e0*/  SYNCS.EXCH.64 URZ, [UR6+0x60], UR4 ;  /* 0x0000600406ff75b2 */ /* 0x0003220008000100 */
[----:B------:R1:W1:Y:S01]  /*05f0*/  SYNCS.EXCH.64 URZ, [UR6+0x68], UR4 ;  /* 0x0000680406ff75b2 */ /* 0x0002620008000100 */
[----:B------:R-:W-:Y:S01]  /*0600*/  NOP ;  /* 0x0000000000007918 */ /* 0x000fe20000000000 */
.L_x_6:
[----:B------:R-:W-:Y:S01]  /*0610*/  NOP ;  /* 0x0000000000007918 */ /* 0x000fe20000000000 */
[----:B------:R-:W-:Y:S05]  /*0620*/  BRA.U !UP4, `(.L_x_7) ;  /* 0x000000010c087547 */ /* 0x000fea000b800000 */
[----:B-1234-:R-:W-:Y:S01]  /*0630*/  UCGABAR_ARV ;  /* 0x00000000000079c7 */ /* 0x01efe20008000000 */
[----:B------:R-:W-:Y:S05]  /*0640*/  BRA `(.L_x_8) ;  /* 0x0000000000047947 */ /* 0x000fea0003800000 */
.L_x_7:
[----:B-1234-:R-:W-:Y:S01]  /*0650*/  NOP ;  /* 0x0000000000007918 */ /* 0x01efe20000000000 */
.L_x_8:
[----:B------:R-:W-:Y:S05]  /*0660*/  BRA.U !UP4, `(.L_x_9) ;  /* 0x000000010c0c7547 */ /* 0x000fea000b800000 */
[----:B------:R-:W-:Y:S01]  /*0670*/  UCGABAR_WAIT ;  /* 0x0000000000007dc7 */ /* 0x000fe20008000000 */
[----:B------:R-:W-:Y:S01]  /*0680*/  CCTL.IVALL ;  /* 0x00000000ff00798f */ /* 0x000fe20002000000 */
[----:B------:R-:W-:Y:S05]  /*0690*/  BRA `(.L_x_10) ;  /* 0x0000000000047947 */ /* 0x000fea0003800000 */
.L_x_9:
[----:B------:R-:W-:Y:S06]  /*06a0*/  BAR.SYNC.DEFER_BLOCKING 0x0 ;  /* 0x0000000000007b1d */ /* 0x000fec0000010000 */
.L_x_10:
        /* <DEDUP_REMOVED lines=17> */
.L_x_11:
[----:B------:R-:W-:Y:S01]  /*07c0*/  NOP ;  /* 0x0000000000007918 */ /* 0x000fe20000000000 */
[----:B-1234-:R-:W-:Y:S06]  /*07d0*/  BAR.SYNC.DEFER_BLOCKING 0x0 ;  /* 0x0000000000007b1d */ /* 0x01efec0000010000 */
[----:B------:R-:W-:Y:S05]  /*07e0*/  BRA.U !UP4, `(.L_x_12) ;  /* 0x000000010c087547 */ /* 0x000fea000b800000 */
[----:B------:R-:W-:Y:S01]  /*07f0*/  UCGABAR_ARV ;  /* 0x00000000000079c7 */ /* 0x000fe20008000000 */
[----:B------:R-:W-:Y:S05]  /*0800*/  BRA `(.L_x_13) ;  /* 0x0000000000047947 */ /* 0x000fea0003800000 */
.L_x_12:
[----:B------:R-:W-:Y:S01]  /*0810*/  NOP ;  /* 0x0000000000007918 */ /* 0x000fe20000000000 */
.L_x_13:
[----:B------:R-:W-:Y:S05]  /*0820*/  BRA.U !UP4, `(.L_x_14) ;  /* 0x000000010c0c7547 */ /* 0x000fea000b800000 */
[----:B------:R-:W-:Y:S01]  /*0830*/  UCGABAR_WAIT ;  /* 0x0000000000007dc7 */ /* 0x000fe20008000000 */
[----:B------:R-:W-:Y:S01]  /*0840*/  CCTL.IVALL ;  /* 0x00000000ff00798f */ /* 0x000fe20002000000 */
[----:B------:R-:W-:Y:S05]  /*0850*/  BRA `(.L_x_15) ;  /* 0x0000000000047947 */ /* 0x000fea0003800000 */
.L_x_14:
[----:B------:R-:W-:Y:S06]  /*0860*/  BAR.SYNC.DEFER_BLOCKING 0x0 ;  /* 0x0000000000007b1d */ /* 0x000fec0000010000 */
.L_x_15:
[----:B------:R-:W-:Y:S01]  /*0870*/  ISETP.NE.AND P0, PT, R75, 0x6, PT ;  /* 0x000000064b00780c */ /* 0x000fe20003f05270 */
[----:B------:R-:W1:-:S12]  /*0880*/  LDCU.64 UR22, c[0x0][0x358] ;  /* 0x00006b00ff1677ac */ /* 0x000e580008000a00 */
[----:B------:R-:W-:Y:S05]  /*0890*/  @P0 BRA `(.L_x_16) ;  /* 0x0000000800a80947 */ /* 0x000fea0003800000 */
[----:B------:R-:W-:Y:S01]  /*08a0*/  LOP3.LUT R0, R58, 0x1f, RZ, 0xc0, !PT ;  /* 0x0000001f3a007812 */ /* 0x000fe200078ec0ff */
[----:B------:R-:W-:Y:S01]  /*08b0*/  IMAD.MOV.U32 R18, RZ, RZ, 0x7fffffff ;  /* 0x7fffffffff127424 */ /* 0x000fe200078e00ff */
[----:B------:R-:W2:Y:S01]  /*08c0*/  S2UR UR9, SR_CTAID.Z ;  /* 0x00000000000979c3 */ /* 0x000ea20000002700 */
[----:B------:R-:W2:Y:S01]  /*08d0*/  LDCU.64 UR6, c[0x0][0x760] ;  /* 0x0000ec00ff0677ac */ /* 0x000ea20008000a00 */
[C---:B------:R-:W-:Y:S01]  /*08e0*/  ISETP.GT.U32.AND P0, PT, R0.reuse, 0x7, PT ;  /* 0x000000070000780c */ /* 0x040fe20003f04070 */
[----:B------:R-:W3:Y:S01]  /*08f0*/  LDCU.U8 UR8, c[0x0][0x768] ;  /* 0x0000ed00ff0877ac */ /* 0x000ee20008000000 */
[----:B------:R-:W4:Y:S01]  /*0900*/  LDCU.U8 UR10, c[0x0][0x769] ;  /* 0x0000ed20ff0a77ac */ /* 0x000f220008000000 */
[----:B------:R-:W5:Y:S10]  /*0910*/  LDCU UR24, c[0x0][0x770] ;  /* 0x0000ee00ff1877ac */ /* 0x000f740008000800 */
[----:B------:R-:W1:Y:S02]  /*0920*/  @!P0 LDC.64 R2, c[0x0][0x748] ;  /* 0x0001d200ff028b82 */ /* 0x000e640000000a00 */
[----:B-1----:R-:W-:-:S05]  /*0930*/  @!P0 IMAD.WIDE.U32 R2, R0, 0x4, R2 ;  /* 0x0000000400028825 */ /* 0x002fca00078e0002 */
[----:B------:R-:W5:Y:S01]  /*0940*/  @!P0 LDG.E R18, desc[UR22][R2.64] ;  /* 0x0000001602128981 */ /* 0x000f62000c1e1900 */
[----:B--2---:R-:W-:Y:S01]  /*0950*/  UIMAD.WIDE.U32 UR4, UR9, UR7, URZ ;  /* 0x00000007090472a5 */ /* 0x004fe2000f8e00ff */
[----:B------:R-:W1:Y:S01]  /*0960*/  S2UR UR16, SR_CTAID.X ;  /* 0x00000000001079c3 */ /* 0x000e620000002500 */
[----:B------:R-:W-:Y:S01]  /*0970*/  UISETP.GT.U32.AND UP0, UPT, UR9, 0x1ff, UPT ;  /* 0x000001ff0900788c */ /* 0x000fe2000bf04070 */
[----:B------:R-:W-:Y:S02]  /*0980*/  HFMA2 R0, -RZ, RZ, 0, 5.9604644775390625e-08 ;  /* 0x00000001ff007431 */ /* 0x000fe400000001ff */
[----:B------:R-:W-:Y:S02]  /*0990*/  IMAD.MOV.U32 R10, RZ, RZ, RZ ;  /* 0x000000ffff0a7224 */ /* 0x000fe400078e00ff */
[----:B------:R-:W-:Y:S02]  /*09a0*/  UMOV UR11, UR5 ;  /* 0x00000005000b7c82 */ /* 0x000fe40008000000 */
[----:B------:R-:W-:-:S02]  /*09b0*/  UIADD3 UR7, UPT, UPT, -UR11, UR9, URZ ;  /* 0x000000090b077290 */ /* 0x000fc4000fffe1ff */
[----:B------:R-:W2:Y:S02]  /*09c0*/  LDCU.64 UR4, c[0x0][0x778] ;  /* 0x0000ef00ff0477ac */ /* 0x000ea40008000a00 */
[----:B---3--:R-:W-:-:S04]  /*09d0*/  USHF.R.U32.HI UR7, URZ, UR8, UR7 ;  /* 0x00000008ff077299 */ /* 0x008fc80008011607 */
[----:B------:R-:W-:-:S04]  /*09e0*/  UIADD3 UR11, UPT, UPT, UR11, UR7, URZ ;  /* 0x000000070b0b7290 */ /* 0x000fc8000fffe0ff */
[----:B----4-:R-:W-:Y:S02]  /*09f0*/  USHF.R.U32.HI UR11, URZ, UR10, UR11 ;  /* 0x0000000aff0b7299 */ /* 0x010fe4000801160b */
[----:B-1----:R-:W-:Y:S02]  /*0a00*/  ULOP3.LUT UR16, UR16, 0x1, URZ, 0xc0, !UPT ;  /* 0x0000000110107892 */ /* 0x002fe4000f8ec0ff */
[----:B------:R-:W-:Y:S01]  /*0a10*/  UIADD3 UR11, UPT, UPT, -UR11, URZ, URZ ;  /* 0x000000ff0b0b7290 */ /* 0x000fe2000fffe1ff */
[----:B------:R-:W1:Y:S03]  /*0a20*/  LDCU.U8 UR7, c[0x0][0x780] ;  /* 0x0000f000ff0777ac */ /* 0x000e660008000000 */
[----:B------:R-:W-:-:S04]  /*0a30*/  UIMAD UR6, UR11, UR6, UR9 ;  /* 0x000000060b0672a4 */ /* 0x000fc8000f8e0209 */
[----:B--2---:R-:W-:-:S03]  /*0a40*/  UIMAD.WIDE.U32 UR12, UR6, UR5, URZ ;  /* 0x00000005060c72a5 */ /* 0x004fc6000f8e00ff */
[----:B------:R-:W2:Y:S04]  /*0a50*/  LDCU.U8 UR11, c[0x0][0x781] ;  /* 0x0000f020ff0b77ac */ /* 0x000ea80008000000 */
[----:B------:R-:W-:Y:S02]  /*0a60*/  UMOV UR5, UR13 ;  /* 0x0000000d00057c82 */ /* 0x000fe40008000000 */
[----:B------:R-:W-:Y:S02]  /*0a70*/  UIADD3 UR18, UPT, UPT, UR6, -UR5, URZ ;  /* 0x8000000506127290 */ /* 0x000fe4000fffe0ff */
[----:B------:R-:W3:Y:S02]  /*0a80*/  LDCU.U8 UR13, c[0x0][0x774] ;  /* 0x0000ee80ff0d77ac */ /* 0x000ee40008000000 */
[----:B-1----:R-:W-:Y:S01]  /*0a90*/  USHF.R.U32.HI UR18, URZ, UR7, UR18 ;  /* 0x00000007ff127299 */ /* 0x002fe20008011612 */
[----:B------:R-:W1:Y:S03]  /*0aa0*/  LDCU.U8 UR12, c[0x0][0x775] ;  /* 0x0000eea0ff0c77ac */ /* 0x000e660008000000 */
[----:B------:R-:W-:Y:S01]  /*0ab0*/  UIADD3 UR18, UPT, UPT, UR5, UR18, URZ ;  /* 0x0000001205127290 */ /* 0x000fe2000fffe0ff */
[----:B------:R-:W4:Y:S03]  /*0ac0*/  LDCU UR5, c[0x0][0x76c] ;  /* 0x0000ed80ff0577ac */ /* 0x000f260008000800 */
[----:B--2---:R-:W-:-:S04]  /*0ad0*/  USHF.R.U32.HI UR18, URZ, UR11, UR18 ;  /* 0x0000000bff127299 */ /* 0x004fc80008011612 */
[----:B-----5:R-:W-:-:S07]  /*0ae0*/  UIMAD.WIDE.U32 UR24, UR18, UR24, URZ ;  /* 0x00000018121872a5 */ /* 0x020fce000f8e00ff */
[----:B------:R-:W-:Y:S02]  /*0af0*/  UMOV UR19, UR25 ;  /* 0x0000001900137c82 */ /* 0x000fe40008000000 */
[----:B------:R-:W-:-:S04]  /*0b00*/  UIADD3 UR17, UPT, UPT, UR18, -UR19, URZ ;  /* 0x8000001312117290 */ /* 0x000fc8000fffe0ff */
[----:B---3--:R-:W-:-:S04]  /*0b10*/  USHF.R.U32.HI UR17, URZ, UR13, UR17 ;  /* 0x0000000dff117299 */ /* 0x008fc80008011611 */
[----:B------:R-:W-:-:S04]  /*0b20*/  UIADD3 UR17, UPT, UPT, UR19, UR17, URZ ;  /* 0x0000001113117290 */ /* 0x000fc8000fffe0ff */
[----:B-1----:R-:W-:-:S04]  /*0b30*/  USHF.R.U32.HI UR17, URZ, UR12, UR17 ;  /* 0x0000000cff117299 */ /* 0x002fc80008011611 */
[----:B------:R-:W-:-:S04]  /*0b40*/  UIADD3 UR17, UPT, UPT, -UR17, URZ, URZ ;  /* 0x000000ff11117290 */ /* 0x000fc8000fffe1ff */
[----:B----4-:R-:W-:Y:S02]  /*0b50*/  UIMAD UR5, UR17, UR5, UR18 ;  /* 0x00000005110572a4 */ /* 0x010fe4000f8e0212 */
[----:B------:R-:W-:Y:S02]  /*0b60*/  UIADD3 UR18, UPT, UPT, -UR18, URZ, URZ ;  /* 0x000000ff12127290 */ /* 0x000fe4000fffe1ff */
[----:B------:R-:W-:Y:S02]  /*0b70*/  UIADD3 UR5, UPT, UPT, UR5, UR5, URZ ;  /* 0x0000000505057290 */ /* 0x000fe4000fffe0ff */
[----:B------:R-:W-:Y:S02]  /*0b80*/  UIMAD UR4, UR18, UR4, UR6 ;  /* 0x00000004120472a4 */ /* 0x000fe4000f8e0206 */
[----:B------:R-:W-:-:S04]  /*0b90*/  ULOP3.LUT UR5, UR5, UR16, URZ, 0xfc, !UPT ;  /* 0x0000001005057292 */ /* 0x000fc8000f8efcff */
[----:B------:R-:W-:Y:S02]  /*0ba0*/  MOV R5, UR4 ;  /* 0x0000000400057c02 */ /* 0x000fe40008000f00 */
[----:B------:R-:W-:Y:S01]  /*0bb0*/  IMAD.U32 R4, RZ, RZ, UR5 ;  /* 0x00000005ff047e24 */ /* 0x000fe2000f8e00ff */
[----:B------:R1:W2:Y:S01]  /*0bc0*/  SHFL.IDX PT, R2, R18, 0x7, 0x1f ;  /* 0x00e01f0012027f89 */ /* 0x0002a200000e0000 */
[----:B------:R-:W-:Y:S05]  /*0bd0*/  BRA.U UP0, `(.L_x_17) ;  /* 0x0000000500647547 */ /* 0x000fea000b800000 */
[----:B------:R-:W3:Y:S01]  /*0be0*/  LDC R0, c[0x0][0x374] ;  /* 0x0000dd00ff007b82 */ /* 0x000ee20000000800 */
[----:B--2---:R-:W-:Y:S01]  /*0bf0*/  SHF.R.S32.HI R17, RZ, 0x1f, R2 ;  /* 0x0000001fff117819 */ /* 0x004fe20000011402 */
[----:B------:R-:W-:Y:S02]  /*0c00*/  IMAD.U32 R19, RZ, RZ, UR9 ;  /* 0x00000009ff137e24 */ /* 0x000fe4000f8e00ff */
[----:B------:R-:W-:Y:S01]  /*0c10*/  IMAD.MOV.U32 R6, RZ, RZ, -0x1 ;  /* 0xffffffffff067424 */ /* 0x000fe200078e00ff */
[----:B------:R-:W-:Y:S01]  /*0c20*/  LEA.HI R17, R17, R2, RZ, 0x7 ;  /* 0x0000000211117211 */ /* 0x000fe200078f38ff */
[----:B------:R-:W-:Y:S02]  /*0c30*/  IMAD.MOV.U32 R10, RZ, RZ, RZ ;  /* 0x000000ffff0a7224 */ /* 0x000fe400078e00ff */
[----:B------:R-:W3:Y:S01]  /*0c40*/  LDC R7, c[0x0][0x370] ;  /* 0x0000dc00ff077b82 */ /* 0x000ee20000000800 */
[----:B------:R-:W-:Y:S01]  /*0c50*/  LOP3.LUT R3, R17, 0xffffff80, RZ, 0xc0, !PT ;  /* 0xffffff8011037812 */ /* 0x000fe200078ec0ff */
[----:B------:R-:W-:-:S03]  /*0c60*/  IMAD.MOV.U32 R15, RZ, RZ, RZ ;  /* 0x000000ffff0f7224 */ /* 0x000fc600078e00ff */
[----:B------:R-:W-:-:S03]  /*0c70*/  ISETP.NE.AND P0, PT, R2, R3, PT ;  /* 0x000000030200720c */ /* 0x000fc60003f05270 */
[----:B------:R-:W2:Y:S01]  /*0c80*/  LDC R16, c[0x0][0x378] ;  /* 0x0000de00ff107b82 */ /* 0x000ea20000000800 */
[----:B------:R-:W-:-:S07]  /*0c90*/  ISETP.LT.AND P0, PT, R2, RZ, P0 ;  /* 0x000000ff0200720c */ /* 0x000fce0000701270 */
[----:B------:R-:W4:Y:S08]  /*0ca0*/  LDC R12, c[0x0][0x770] ;  /* 0x0001dc00ff0c7b82 */ /* 0x000f300000000800 */
[----:B------:R-:W1:Y:S01]  /*0cb0*/  LDC R11, c[0x0][0x76c] ;  /* 0x0001db00ff0b7b82 */ /* 0x000e620000000800 */
[----:B---3--:R-:W-:Y:S01]  /*0cc0*/  IMAD R7, R0, R7, RZ ;  /* 0x0000000700077224 */ /* 0x008fe200078e02ff */
[----:B------:R-:W-:-:S02]  /*0cd0*/  SHF.R.S32.HI R0, RZ, 0x7, R17 ;  /* 0x00000007ff007819 */ /* 0x000fc40000011411 */
[----:B------:R-:W-:-:S03]  /*0ce0*/  LEA.HI.SX32 R17, R17, 0xffffffff, 0x19 ;  /* 0xffffffff11117811 */ /* 0x000fc600078fcaff */
[----:B------:R-:W-:Y:S01]  /*0cf0*/  @!P0 IMAD.MOV R17, RZ, RZ, R0 ;  /* 0x000000ffff118224 */ /* 0x000fe200078e0200 */
[----:B------:R-:W3:Y:S01]  /*0d00*/  LDC.64 R8, c[0x0][0x760] ;  /* 0x0001d800ff087b82 */ /* 0x000ee20000000a00 */
[----:B--2---:R-:W-:Y:S02]  /*0d10*/  IMAD R16, R7, R16, RZ ;  /* 0x0000001007107224 */ /* 0x004fe400078e02ff */
[----:B------:R-:W-:-:S03]  /*0d20*/  IMAD.MOV.U32 R0, RZ, RZ, 0x1 ;  /* 0x00000001ff007424 */ /* 0x000fc600078e00ff */
[----:B------:R-:W-:Y:S02]  /*0d30*/  LEA.HI R16, R16, R16, RZ, 0x1 ;  /* 0x0000001010107211 */ /* 0x000fe400078f08ff */
[----:B------:R-:W2:Y:S02]  /*0d40*/  LDC.64 R2, c[0x0][0x778] ;  /* 0x0001de00ff027b82 */ /* 0x000ea40000000a00 */
[----:B----4-:R-:W-:-:S07]  /*0d50*/  SHF.R.S32.HI R16, RZ, 0x1, R16 ;  /* 0x00000001ff107819 */ /* 0x010fce0000011410 */
.L_x_22:
[----:B------:R-:W-:-:S13]  /*0d60*/  ISETP.GE.AND P0, PT, R4, R17, PT ;  /* 0x000000110400720c */ /* 0x000fda0003f06270 */
[----:B------:R-:W-:Y:S05]  /*0d70*/  @P0 BRA `(.L_x_18) ;  /* 0x0000000000940947 */ /* 0x000fea0003800000 */
[----:B------:R-:W-:-:S04]  /*0d80*/  SHF.L.U32 R7, R4, 0x7, RZ ;  /* 0x0000000704077819 */ /* 0x000fc800000006ff */
[----:B------:R-:W-:-:S13]  /*0d90*/  ISETP.GE.AND P0, PT, R7, R15, PT ;  /* 0x0000000f0700720c */ /* 0x000fda0003f06270 */
[----:B------:R-:W-:Y:S05]  /*0da0*/  @!P0 BRA `(.L_x_19) ;  /* 0x0000000000388947 */ /* 0x000fea0003800000 */
[----:B------:R-:W-:Y:S01]  /*0db0*/  VIADD R13, R6, 0x1 ;  /* 0x00000001060d7836 */ /* 0x000fe20000000000 */
[----:B------:R-:W-:-:S04]  /*0dc0*/  MOV R6, 0xffffffff ;  /* 0xffffffff00067802 */ /* 0x000fc80000000f00 */
[----:B------:R-:W-:-:S13]  /*0dd0*/  ISETP.GT.U32.AND P0, PT, R13, 0x1f, PT ;  /* 0x0000001f0d00780c */ /* 0x000fda0003f04070 */
[----:B------:R-:W-:Y:S05]  /*0de0*/  @P0 BRA `(.L_x_20) ;  /* 0x0000000000240947 */ /* 0x000fea0003800000 */
[----:B------:R-:W-:Y:S01]  /*0df0*/  ISETP.GT.AND P0, PT, R18, R7, PT ;  /* 0x000000071200720c */ /* 0x000fe20003f04270 */
[----:B------:R-:W-:-:S05]  /*0e00*/  IMAD.MOV.U32 R6, RZ, RZ, -0x1 ;  /* 0xffffffffff067424 */ /* 0x000fca00078e00ff */
[----:B------:R-:W-:-:S07]  /*0e10*/  SHF.L.U32 R6, R6, R13, RZ ;  /* 0x0000000d06067219 */ /* 0x000fce00000006ff */
[----:B------:R-:W-:-:S04]  /*0e20*/  VOTE.ANY R7, PT, P0 ;  /* 0x0000000000077806 */ /* 0x000fc800000e0100 */
[----:B------:R-:W-:-:S05]  /*0e30*/  LOP3.LUT P0, R7, R7, RZ, R6, 0xa0, !PT ;  /* 0x000000ff07077212 */ /* 0x000fca000780a006 */
[----:B------:R-:W-:-:S05]  /*0e40*/  VIADD R6, R7, 0xffffffff ;  /* 0xffffffff07067836 */ /* 0x000fca0000000000 */
[----:B------:R-:W-:-:S04]  /*0e50*/  LOP3.LUT R7, R7, R6, RZ, 0xc, !PT ;  /* 0x0000000607077212 */ /* 0x000fc800078e0cff */
[----:B------:R-:W4:Y:S02]  /*0e60*/  POPC R6, R7 ;  /* 0x0000000700067309 */ /* 0x000f240000000000 */
[----:B----4-:R-:W-:-:S07]  /*0e70*/  SEL R6, R6, 0xffffffff, P0 ;  /* 0xffffffff06067807 */ /* 0x010fce0000000000 */
.L_x_20:
[----:B------:R4:W3:Y:S02]  /*0e80*/  SHFL.IDX PT, R15, R18, R6, 0x1f ;  /* 0x00001f06120f7589 */ /* 0x0008e400000e0000 */
.L_x_19:
[----:B------:R-:W5:Y:S01]  /*0e90*/  S2R R13, SR_CgaCtaId ;  /* 0x00000000000d7919 */ /* 0x000f620000008800 */
[----:B------:R-:W-:Y:S01]  /*0ea0*/  MOV R14, 0x400 ;  /* 0x00000400000e7802 */ /* 0x000fe20000000f00 */
[----:B------:R-:W-:-:S03]  /*0eb0*/  IMAD.U32 R21, R0, -0x80000000, RZ ;  /* 0x8000000000157824 */ /* 0x000fc600078e00ff */
[----:B-----5:R-:W-:-:S05]  /*0ec0*/  LEA R13, R13, R14, 0x18 ;  /* 0x0000000e0d0d7211 */ /* 0x020fca00078ec0ff */
[----:B------:R-:W-:-:S04]  /*0ed0*/  IMAD R14, R10, 0x8, R13 ;  /* 0x000000080a0e7824 */ /* 0x000fc800078e020d */
[----:B------:R-:W5:Y:S02]  /*0ee0*/  SYNCS.PHASECHK.TRANS64.TRYWAIT P0, [R14+URZ+0x80], R21 ;  /* 0x000080150e0075a7 */ /* 0x000f6400080011ff */
[----:B-----5:R-:W-:Y:S05]  /*0ef0*/  @!P0 BRA `(.L_x_21) ;  /* 0x0000004000cc8947 */ /* 0x020fea0003800000 */
.L_x_70:
[----:B------:R-:W-:Y:S01]  /*0f00*/  ELECT P0, URZ, PT ;  /* 0x0000000000ff782f */ /* 0x000fe20003800000 */
[----:B------:R-:W-:-:S12]  /*0f10*/  IMAD.MOV.U32 R7, RZ, RZ, 0x1 ;  /* 0x00000001ff077424 */ /* 0x000fd800078e00ff */
[C---:B------:R-:W-:Y:S02]  /*0f20*/  @P0 IMAD R13, R10.reuse, 0x10, R13 ;  /* 0x000000100a0d0824 */ /* 0x040fe400078e020d */
[----:B------:R-:W-:-:S03]  /*0f30*/  VIADD R10, R10, 0x1 ;  /* 0x000000010a0a7836 */ /* 0x000fc60000000000 */
[----:B------:R4:W-:Y:S02]  /*0f40*/  @P0 STS.128 [R13+0x31c10], R4 ;  /* 0x031c10040d000388 */ /* 0x0009e40000000c00 */
[----:B------:R-:W-:Y:S01]  /*0f50*/  ISETP.NE.AND P0, PT, R10, 0x2, PT ;  /* 0x000000020a00780c */ /* 0x000fe20003f05270 */
[----:B------:R5:W-:Y:S06]  /*0f60*/  MEMBAR.ALL.CTA ;  /* 0x0000000000007992 */ /* 0x000bec0000008000 */
[----:B-----5:R-:W5:Y:S01]  /*0f70*/  FENCE.VIEW.ASYNC.S ;  /* 0x00000000000073c6 */ /* 0x020f620000000000 */
[----:B----4-:R-:W-:-:S02]  /*0f80*/  SEL R21, RZ, 0x1, P0 ;  /* 0x00000001ff157807 */ /* 0x010fc40000000000 */
[----:B------:R-:W-:Y:S02]  /*0f90*/  SEL R10, R10, RZ, P0 ;  /* 0x000000ff0a0a7207 */ /* 0x000fe40000000000 */
[----:B------:R-:W-:Y:S01]  /*0fa0*/  LOP3.LUT R0, R0, R21, RZ, 0x3c, !PT ;  /* 0x0000001500007212 */ /* 0x000fe200078e3cff */
[----:B-----5:R-:W-:Y:S06]  /*0fb0*/  BAR.SYNC.DEFER_BLOCKING 0x4, 0x20 ;  /* 0x0100800000007b1d */ /* 0x020fec0000010000 */
[----:B------:R4:W-:Y:S02]  /*0fc0*/  SYNCS.ARRIVE.TRANS64.ART0 RZ, [R14+URZ+0x70], R7 ;  /* 0x000070070eff79a7 */ /* 0x0009e400085000ff */
.L_x_18:
[----:B------:R-:W-:-:S04]  /*0fd0*/  IMAD.IADD R19, R16, 0x1, R19 ;  /* 0x0000000110137824 */ /* 0x000fc800078e0213 */
[C---:B---3--:R-:W-:Y:S01]  /*0fe0*/  IMAD.HI.U32 R5, R19.reuse, R9, RZ ;  /* 0x0000000913057227 */ /* 0x048fe200078e00ff */
[----:B------:R-:W-:-:S04]  /*0ff0*/  ISETP.GE.AND P0, PT, R19, 0x200, PT ;  /* 0x000002001300780c */ /* 0x000fc80003f06270 */
[----:B------:R-:W-:-:S04]  /*1000*/  IADD3 R4, PT, PT, R19, -R5, RZ ;  /* 0x8000000513047210 */ /* 0x000fc80007ffe0ff */
[----:B------:R-:W-:-:S05]  /*1010*/  SHF.R.U32.HI R4, RZ, UR8, R4 ;  /* 0x00000008ff047c19 */ /* 0x000fca0008011604 */
[----:B------:R-:W-:-:S05]  /*1020*/  IMAD.IADD R4, R5, 0x1, R4 ;  /* 0x0000000105047824 */ /* 0x000fca00078e0204 */
[----:B----4-:R-:W-:-:S04]  /*1030*/  SHF.R.U32.HI R14, RZ, UR10, R4 ;  /* 0x0000000aff0e7c19 */ /* 0x010fc80008011604 */
[----:B------:R-:W-:-:S05]  /*1040*/  IADD3 R14, PT, PT, -R14, RZ, RZ ;  /* 0x000000ff0e0e7210 */ /* 0x000fca0007ffe1ff */
[----:B------:R-:W-:-:S04]  /*1050*/  IMAD R14, R8, R14, R19 ;  /* 0x0000000e080e7224 */ /* 0x000fc800078e0213 */
[----:B--2---:R-:W-:-:S04]  /*1060*/  IMAD.HI.U32 R5, R14, R3, RZ ;  /* 0x000000030e057227 */ /* 0x004fc800078e00ff */
[----:B------:R-:W-:-:S05]  /*1070*/  IMAD.IADD R4, R14, 0x1, -R5 ;  /* 0x000000010e047824 */ /* 0x000fca00078e0a05 */
[----:B------:R-:W-:-:S04]  /*1080*/  SHF.R.U32.HI R4, RZ, UR7, R4 ;  /* 0x00000007ff047c19 */ /* 0x000fc80008011604 */
[----:B------:R-:W-:-:S04]  /*1090*/  IADD3 R5, PT, PT, R5, R4, RZ ;  /* 0x0000000405057210 */ /* 0x000fc80007ffe0ff */
[----:B------:R-:W-:-:S05]  /*10a0*/  SHF.R.U32.HI R5, RZ, UR11, R5 ;  /* 0x0000000bff057c19 */ /* 0x000fca0008011605 */
[----:B------:R-:W-:-:S04]  /*10b0*/  IMAD.HI.U32 R7, R5, R12, RZ ;  /* 0x0000000c05077227 */ /* 0x000fc800078e00ff */
[----:B------:R-:W-:-:S05]  /*10c0*/  IMAD.IADD R4, R5, 0x1, -R7 ;  /* 0x0000000105047824 */ /* 0x000fca00078e0a07 */
[----:B------:R-:W-:-:S04]  /*10d0*/  SHF.R.U32.HI R4, RZ, UR13, R4 ;  /* 0x0000000dff047c19 */ /* 0x000fc80008011604 */
[----:B------:R-:W-:-:S04]  /*10e0*/  IADD3 R4, PT, PT, R7, R4, RZ ;  /* 0x0000000407047210 */ /* 0x000fc80007ffe0ff */
[----:B------:R-:W-:-:S05]  /*10f0*/  SHF.R.U32.HI R4, RZ, UR12, R4 ;  /* 0x0000000cff047c19 */ /* 0x000fca0008011604 */
[----:B------:R-:W-:-:S04]  /*1100*/  IMAD.MOV R4, RZ, RZ, -R4 ;  /* 0x000000ffff047224 */ /* 0x000fc800078e0a04 */
[----:B-1----:R-:W-:Y:S01]  /*1110*/  IMAD R4, R11, R4, R5 ;  /* 0x000000040b047224 */ /* 0x002fe200078e0205 */
[----:B------:R-:W-:-:S03]  /*1120*/  IADD3 R5, PT, PT, -R5, RZ, RZ ;  /* 0x000000ff05057210 */ /* 0x000fc60007ffe1ff */
[----:B------:R-:W-:Y:S02]  /*1130*/  IMAD.IADD R4, R4, 0x1, R4 ;  /* 0x0000000104047824 */ /* 0x000fe400078e0204 */
[----:B------:R-:W-:-:S03]  /*1140*/  IMAD R5, R2, R5, R14 ;  /* 0x0000000502057224 */ /* 0x000fc600078e020e */
[----:B------:R-:W-:Y:S01]  /*1150*/  LOP3.LUT R4, R4, UR16, RZ, 0xfc, !PT ;  /* 0x0000001004047c12 */ /* 0x000fe2000f8efcff */
[----:B------:R-:W-:Y:S06]  /*1160*/  @!P0 BRA `(.L_x_22) ;  /* 0xfffffff800fc8947 */ /* 0x000fec000383ffff */
.L_x_17:
[----:B------:R-:W3:Y:S01]  /*1170*/  S2UR UR32, SR_CgaCtaId ;  /* 0x00000000002079c3 */ /* 0x000ee20000008800 */
[----:B------:R-:W-:Y:S01]  /*1180*/  UMOV UR4, 0x400 ;  /* 0x0000040000047882 */ /* 0x000fe20000000000 */
[----:B------:R-:W-:Y:S01]  /*1190*/  IMAD.U32 R6, R0, -0x80000000, RZ ;  /* 0x8000000000067824 */ /* 0x000fe200078e00ff */
[C---:B------:R-:W-:Y:S01]  /*11a0*/  ISETP.NE.AND P0, PT, R10.reuse, 0x1, PT ;  /* 0x000000010a00780c */ /* 0x040fe20003f05270 */
[----:B------:R-:W-:-:S05]  /*11b0*/  VIADD R3, R10, 0x2 ;  /* 0x000000020a037836 */ /* 0x000fca0000000000 */
[----:B------:R-:W-:Y:S01]  /*11c0*/  SEL R3, R3, 0x1, P0 ;  /* 0x0000000103037807 */ /* 0x000fe20000000000 */
[----:B---3--:R-:W-:-:S06]  /*11d0*/  ULEA UR4, UR32, UR4, 0x18 ;  /* 0x0000000420047291 */ /* 0x008fcc000f8ec0ff */
[----:B--2---:R-:W-:-:S04]  /*11e0*/  LEA R2, R10, UR4, 0x3 ;  /* 0x000000040a027c11 */ /* 0x004fc8000f8e18ff */
[----:B------:R-:W2:Y:S02]  /*11f0*/  SYNCS.PHASECHK.TRANS64.TRYWAIT P1, [R2+URZ+0x80], R6 ;  /* 0x00008006020075a7 */ /* 0x000ea400080211ff */
[----:B--2---:R-:W-:Y:S05]  /*1200*/  @!P1 BRA `(.L_x_23) ;  /* 0x0000004000209947 */ /* 0x004fea0003800000 */
.L_x_72:
[----:B------:R-:W-:Y:S02]  /*1210*/  ELECT P2, URZ, PT ;  /* 0x0000000000ff782f */ /* 0x000fe40003840000 */
[C---:B------:R-:W-:Y:S01]  /*1220*/  ISETP.NE.AND P0, PT, R3.reuse, 0x2, PT ;  /* 0x000000020300780c */ /* 0x040fe20003f05270 */
[----:B--2---:R-:W-:Y:S02]  /*1230*/  IMAD.MOV.U32 R7, RZ, RZ, RZ ;  /* 0x000000ffff077224 */ /* 0x004fe400078e00ff */
[----:B------:R-:W-:Y:S01]  /*1240*/  IMAD.MOV.U32 R11, RZ, RZ, 0x1 ;  /* 0x00000001ff0b7424 */ /* 0x000fe200078e00ff */
[----:B------:R-:W-:Y:S02]  /*1250*/  ISETP.EQ.XOR P1, PT, R10, 0x1, !P0 ;  /* 0x000000010a00780c */ /* 0x000fe40004722a70 */
[----:B------:R-:W-:Y:S02]  /*1260*/  SEL R3, R3, RZ, P0 ;  /* 0x000000ff03037207 */ /* 0x000fe40000000000 */
[----:B------:R-:W-:-:S02]  /*1270*/  SEL R9, RZ, 0x1, !P1 ;  /* 0x00000001ff097807 */ /* 0x000fc40004800000 */
[----:B------:R-:W-:Y:S02]  /*1280*/  LEA R3, R3, UR4, 0x3 ;  /* 0x0000000403037c11 */ /* 0x000fe4000f8e18ff */
[----:B------:R-:W-:Y:S01]  /*1290*/  @P2 LEA R10, R10, UR4, 0x4 ;  /* 0x000000040a0a2c11 */ /* 0x000fe2000f8e20ff */
[----:B------:R-:W-:Y:S01]  /*12a0*/  @P2 IMAD.MOV.U32 R6, RZ, RZ, -0x1 ;  /* 0xffffffffff062424 */ /* 0x000fe200078e00ff */
[----:B------:R-:W-:-:S04]  /*12b0*/  LOP3.LUT R9, R0, R9, RZ, 0x3c, !PT ;  /* 0x0000000900097212 */ /* 0x000fc800078e3cff */
[----:B------:R2:W-:Y:S01]  /*12c0*/  @P2 STS.128 [R10+0x31c10], R4 ;  /* 0x031c10040a002388 */ /* 0x0005e20000000c00 */
[----:B------:R-:W-:Y:S01]  /*12d0*/  IMAD.U32 R8, R9, -0x80000000, RZ ;  /* 0x8000000009087824 */ /* 0x000fe200078e00ff */
[----:B------:R3:W-:Y:S06]  /*12e0*/  MEMBAR.ALL.CTA ;  /* 0x0000000000007992 */ /* 0x0007ec0000008000 */
[----:B---3--:R-:W3:Y:S02]  /*12f0*/  FENCE.VIEW.ASYNC.S ;  /* 0x00000000000073c6 */ /* 0x008ee40000000000 */
[----:B---3--:R-:W-:Y:S06]  /*1300*/  BAR.SYNC.DEFER_BLOCKING 0x4, 0x20 ;  /* 0x0100800000007b1d */ /* 0x008fec0000010000 */
[----:B------:R2:W-:Y:S01]  /*1310*/  SYNCS.ARRIVE.TRANS64.ART0 RZ, [R2+URZ+0x70], R11 ;  /* 0x0000700b02ff79a7 */ /* 0x0005e200085000ff */
[----:B------:R-:W3:Y:S02]  /*1320*/  SYNCS.PHASECHK.TRANS64.TRYWAIT P0, [R3+URZ+0x80], R8 ;  /* 0x00008008030075a7 */ /* 0x000ee400080011ff */
[----:B--23--:R-:W-:Y:S05]  /*1330*/  @!P0 BRA `(.L_x_24) ;  /* 0x0000003c00ec8947 */ /* 0x00cfea0003800000 */
.L_x_16:
[----:B------:R-:W-:-:S13]  /*1340*/  ISETP.NE.AND P0, PT, R75, 0x5, PT ;  /* 0x000000054b00780c */ /* 0x000fda0003f05270 */
[----:B------:R-:W-:Y:S05]  /*1350*/  @P0 BRA `(.L_x_25) ;  /* 0x0000000800040947 */ /* 0x000fea0003800000 */
[----:B------:R-:W-:Y:S02]  /*1360*/  UMOV UR4, 0x400 ;  /* 0x0000040000047882 */ /* 0x000fe40000000000 */
[----:B------:R-:W-:-:S09]  /*1370*/  ULEA UR32, UR32, UR4, 0x18 ;  /* 0x0000000420207291 */ /* 0x000fd2000f8ec0ff */
[----:B------:R-:W3:Y:S02]  /*1380*/  SYNCS.PHASECHK.TRANS64.TRYWAIT P0, [UR32+0x70], RZ ;  /* 0x000070ffff0075a7 */ /* 0x000ee40008001120 */
[----:B---3--:R-:W-:Y:S05]  /*1390*/  @!P0 BRA `(.L_x_26) ;  /* 0x0000003c00ec8947 */ /* 0x008fea0003800000 */
.L_x_75:
[----:B------:R-:W4:Y:S01]  /*13a0*/  LDS.128 R4, [UR32+0x31c10] ;  /* 0x031c1020ff047984 */ /* 0x000f220008000c00 */
[----:B---3--:R-:W-:Y:S01]  /*13b0*/  HFMA2 R0, -RZ, RZ, 0, 5.9604644775390625e-08 ;  /* 0x00000001ff007431 */ /* 0x008fe200000001ff */
[----:B------:R-:W-:Y:S01]  /*13c0*/  UMOV UR36, 0x1 ;  /* 0x0000000100247882 */ /* 0x000fe20000000000 */
[----:B------:R-:W-:Y:S01]  /*13d0*/  UMOV UR35, URZ ;  /* 0x000000ff00237c82 */ /* 0x000fe20008000000 */
[----:B------:R3:W-:Y:S06]  /*13e0*/  MEMBAR.ALL.CTA ;  /* 0x0000000000007992 */ /* 0x0007ec0000008000 */
[----:B---3--:R-:W3:Y:S02]  /*13f0*/  FENCE.VIEW.ASYNC.S ;  /* 0x00000000000073c6 */ /* 0x008ee40000000000 */
[----:B---3--:R3:W-:Y:S01]  /*1400*/  SYNCS.ARRIVE.TRANS64.ART0 RZ, [UR32+0x80], R0 ;  /* 0x00008000ffff79a7 */ /* 0x0087e20008500020 */
[----:B----4-:R-:W-:-:S13]  /*1410*/  ISETP.NE.AND P0, PT, R7, 0x1, PT ;  /* 0x000000010700780c */ /* 0x010fda0003f05270 */
[----:B---3--:R-:W-:Y:S05]  /*1420*/  @P0 BRA `(.L_x_27) ;  /* 0x0000000400700947 */ /* 0x008fea0003800000 */
[----:B------:R-:W3:Y:S01]  /*1430*/  LDCU.64 UR4, c[0x0][0x348] ;  /* 0x00006900ff0477ac */ /* 0x000ee20008000a00 */
[----:B------:R-:W-:Y:S01]  /*1440*/  R2UR UR20, R4 ;  /* 0x00000000041472ca */ /* 0x000fe200000e0000 */
[----:B------:R-:W-:Y:S01]  /*1450*/  IMAD.MOV.U32 R8, RZ, RZ, 0x1 ;  /* 0x00000001ff087424 */ /* 0x000fe200078e00ff */
[----:B------:R-:W-:Y:S01]  /*1460*/  R2UR UR12, R5 ;  /* 0x00000000050c72ca */ /* 0x000fe200000e0000 */
[----:B------:R-:W-:Y:S01]  /*1470*/  IMAD.MOV.U32 R2, RZ, RZ, RZ ;  /* 0x000000ffff027224 */ /* 0x000fe200078e00ff */
[----:B------:R-:W-:Y:S01]  /*1480*/  R2UR UR28, R6 ;  /* 0x00000000061c72ca */ /* 0x000fe200000e0000 */
[----:B------:R-:W-:Y:S01]  /*1490*/  UIADD3 UR34, UPT, UPT, UR15, UR15, URZ ;  /* 0x0000000f0f227290 */ /* 0x000fe2000fffe0ff */
[----:B------:R-:W-:Y:S01]  /*14a0*/  UMOV UR36, 0x1 ;  /* 0x0000000100247882 */ /* 0x000fe20000000000 */
[----:B------:R-:W-:Y:S01]  /*14b0*/  UMOV UR35, URZ ;  /* 0x000000ff00237c82 */ /* 0x000fe20008000000 */
[----:B------:R-:W-:Y:S01]  /*14c0*/  UMOV UR18, URZ ;  /* 0x000000ff00127c82 */ /* 0x000fe20008000000 */
[----:B------:R-:W-:Y:S01]  /*14d0*/  UMOV UR10, URZ ;  /* 0x000000ff000a7c82 */ /* 0x000fe20008000000 */
[----:B---3--:R-:W-:-:S02]  /*14e0*/  UIADD3 UR44, UP3, UPT, UR4, 0x40, URZ ;  /* 0x00000040042c7890 */ /* 0x008fc4000ff7e0ff */
[----:B------:R-:W-:Y:S02]  /*14f0*/  UIADD3 UR42, UP2, UPT, UR4, 0xc0, URZ ;  /* 0x000000c0042a7890 */ /* 0x000fe4000ff5e0ff */
[----:B------:R-:W-:Y:S02]  /*1500*/  UIADD3 UR40, UP1, UPT, UR4, 0x140, URZ ;  /* 0x0000014004287890 */ /* 0x000fe4000ff3e0ff */
[----:B------:R-:W-:Y:S02]  /*1510*/  UIADD3 UR38, UP0, UPT, UR4, 0x1c0, URZ ;  /* 0x000001c004267890 */ /* 0x000fe4000ff1e0ff */
[----:B------:R-:W-:Y:S02]  /*1520*/  UIADD3.X UR45, UPT, UPT, URZ, UR5, URZ, UP3, !UPT ;  /* 0x00000005ff2d7290 */ /* 0x000fe40009ffe4ff */
[----:B------:R-:W-:Y:S02]  /*1530*/  UIADD3.X UR43, UPT, UPT, URZ, UR5, URZ, UP2, !UPT ;  /* 0x00000005ff2b7290 */ /* 0x000fe400097fe4ff */
[----:B------:R-:W-:-:S02]  /*1540*/  UIADD3.X UR41, UPT, UPT, URZ, UR5, URZ, UP1, !UPT ;  /* 0x00000005ff297290 */ /* 0x000fc40008ffe4ff */
[----:B------:R-:W-:-:S12]  /*1550*/  UIADD3.X UR39, UPT, UPT, URZ, UR5, URZ, UP0, !UPT ;  /* 0x00000005ff277290 */ /* 0x000fd800087fe4ff */
.L_x_32:
[----:B------:R-:W-:Y:S01]  /*1560*/  USHF.L.U32 UR4, UR36, 0x1f, URZ ;  /* 0x0000001f24047899 */ /* 0x000fe200080006ff */
[----:B------:R-:W-:Y:S01]  /*1570*/  HFMA2 R4, -RZ, RZ, 0, -0.00048828125 ;  /* 0x00009000ff047431 */ /* 0x000fe200000001ff */
[----:B------:R-:W-:Y:S02]  /*1580*/  ULEA UR5, UR35, UR32, 0x3 ;  /* 0x0000002023057291 */ /* 0x000fe4000f8e18ff */
[----:B------:R-:W-:Y:S02]  /*1590*/  ULEA UR27, UR12, UR15, 0x1 ;  /* 0x0000000f0c1b7291 */ /* 0x000fe4000f8e08ff */
[----:B--2---:R-:W-:Y:S01]  /*15a0*/  MOV R3, UR4 ;  /* 0x0000000400037c02 */ /* 0x004fe20008000f00 */
[----:B------:R-:W-:Y:S02]  /*15b0*/  USHF.L.U32 UR7, UR20, 0x7, URZ ;  /* 0x0000000714077899 */ /* 0x000fe400080006ff */
[----:B------:R-:W-:Y:S02]  /*15c0*/  USHF.L.U32 UR27, UR27, 0x6, URZ ;  /* 0x000000061b1b7899 */ /* 0x000fe400080006ff */
[----:B------:R2:W3:Y:S01]  /*15d0*/  SYNCS.PHASECHK.TRANS64.TRYWAIT P2, [UR5+0x28], R3 ;  /* 0x00002803ff0075a7 */ /* 0x0004e20008041105 */
[----:B------:R-:W-:-:S09]  /*15e0*/  UMOV UR33, URZ ;  /* 0x000000ff00217c82 */ /* 0x000fd20008000000 */
.L_x_30:
[----:B----4-:R-:W-:Y:S02]  /*15f0*/  USHF.L.U32 UR4, UR35, 0xf, URZ ;  /* 0x0000000f23047899 */ /* 0x010fe400080006ff */
[----:B------:R-:W-:Y:S02]  /*1600*/  UIADD3 UR9, UPT, UPT, UR35, 0x1, URZ ;  /* 0x0000000123097890 */ /* 0x000fe4000fffe0ff */
[----:B------:R-:W-:Y:S02]  /*1610*/  USHF.L.U32 UR6, UR33, 0x8, URZ ;  /* 0x0000000821067899 */ /* 0x000fe400080006ff */
[----:B------:R-:W-:Y:S02]  /*1620*/  ULEA UR5, UR35, UR32, 0x3 ;  /* 0x0000002023057291 */ /* 0x000fe4000f8e18ff */
[----:B------:R-:W-:Y:S02]  /*1630*/  ULEA UR16, UR35, UR32, 0xb ;  /* 0x0000002023107291 */ /* 0x000fe4000f8e58ff */
[----:B------:R-:W-:-:S02]  /*1640*/  USHF.L.U32 UR19, UR33, 0x2, URZ ;  /* 0x0000000221137899 */ /* 0x000fc400080006ff */
[----:B------:R-:W-:Y:S02]  /*1650*/  ULEA.HI.SX32 UR4, UR4, UR32, 0x1f ;  /* 0x0000002004047291 */ /* 0x000fe4000f8ffaff */
[----:B------:R-:W-:Y:S02]  /*1660*/  UISETP.NE.AND UP1, UPT, UR9, 0x5, UPT ;  /* 0x000000050900788c */ /* 0x000fe4000bf25270 */
[----:B------:R-:W-:Y:S02]  /*1670*/  ULEA UR8, UR15, UR16, 0xa ;  /* 0x000000100f087291 */ /* 0x000fe4000f8e50ff */
[----:B------:R-:W-:Y:S02]  /*1680*/  UIADD3 UR16, UPT, UPT, UR16, 0x2cc00, URZ ;  /* 0x0002cc0010107890 */ /* 0x000fe4000fffe0ff */
[----:B------:R-:W-:Y:S02]  /*1690*/  UIADD3 UR11, UPT, UPT, UR34, UR19, URZ ;  /* 0x00000013220b7290 */ /* 0x000fe4000fffe0ff */
[----:B------:R-:W-:-:S02]  /*16a0*/  ULEA UR24, UR15, UR4, 0xd ;  /* 0x000000040f187291 */ /* 0x000fc4000f8e68ff */
[----:B------:R-:W-:Y:S02]  /*16b0*/  USEL UR35, UR9, URZ, UP1 ;  /* 0x000000ff09237287 */ /* 0x000fe40008800000 */
[----:B------:R-:W-:Y:S01]  /*16c0*/  UISETP.GT.U32.AND UP0, UPT, UR33, 0xe, UPT ;  /* 0x0000000e2100788c */ /* 0x000fe2000bf04070 */
[----:B------:R-:W-:Y:S01]  /*16d0*/  UMOV UR29, 0x30000 ;  /* 0x00030000001d7882 */ /* 0x000fe20000000000 */
[----:B------:R-:W-:Y:S01]  /*16e0*/  UMOV UR13, UR28 ;  /* 0x0000001c000d7c82 */ /* 0x000fe20008000000 */
[----:B------:R-:W-:Y:S01]  /*16f0*/  UMOV UR25, UR5 ;  /* 0x0000000500197c82 */ /* 0x000fe20008000000 */
[----:B------:R-:W-:Y:S01]  /*1700*/  UMOV UR26, UR6 ;  /* 0x00000006001a7c82 */ /* 0x000fe20008000000 */
[----:B------:R-:W-:Y:S01]  /*1710*/  UMOV UR17, UR5 ;  /* 0x0000000500117c82 */ /* 0x000fe20008000000 */
[----:B--23--:R-:W-:Y:S05]  /*1720*/  @P2 BRA `(.L_x_28) ;  /* 0x0000000000102947 */ /* 0x00cfea0003800000 */
[----:B------:R-:W-:-:S06]  /*1730*/  USHF.L.U32 UR9, UR36, 0x1f, URZ ;  /* 0x0000001f24097899 */ /* 0x000fcc00080006ff */
[----:B--2---:R-:W-:-:S04]  /*1740*/  MOV R3, UR9 ;  /* 0x0000000900037c02 */ /* 0x004fc80008000f00 */
[----:B------:R-:W2:Y:S02]  /*1750*/  SYNCS.PHASECHK.TRANS64.TRYWAIT P0, [UR5+0x28], R3 ;  /* 0x00002803ff0075a7 */ /* 0x000ea40008001105 */
[----:B--2---:R-:W-:Y:S05]  /*1760*/  @!P0 BRA `(.L_x_29) ;  /* 0x0000003c00108947 */ /* 0x004fea0003800000 */
.L_x_28:
[----:B------:R-:W-:Y:S02]  /*1770*/  ELECT P1, URZ, PT ;  /* 0x0000000000ff782f */ /* 0x000fe40003820000 */
[----:B------:R-:W-:Y:S01]  /*1780*/  PLOP3.LUT P0, PT, PT, PT, UP0, 0x80, 0x8 ;  /* 0x000000000008781c */ /* 0x000fe20003f0f008 */
[----:B------:R-:W-:Y:S01]  /*1790*/  USEL UR9, URZ, 0x1, UP1 ;  /* 0x00000001ff097887 */ /* 0x000fe20008800000 */
[----:B------:R-:W-:Y:S01]  /*17a0*/  PLOP3.LUT P2, PT, PT, PT, PT, 0x80, 0x8 ;  /* 0x000000000008781c */ /* 0x000fe20003f4f070 */
[----:B------:R-:W-:Y:S02]  /*17b0*/  UIADD3 UR4, UPT, UPT, UR4, 0x4c00, URZ ;  /* 0x00004c0004047890 */ /* 0x000fe4000fffe0ff */
[----:B------:R-:W-:Y:S02]  /*17c0*/  ULOP3.LUT UR36, UR36, UR9, URZ, 0x3c, !UPT ;  /* 0x0000000924247292 */ /* 0x000fe4000f8e3cff */
[----:B------:R-:W-:Y:S02]  /*17d0*/  UIADD3 UR24, UPT, UPT, UR24, 0x18c00, URZ ;  /* 0x00018c0018187890 */ /* 0x000fe4000fffe0ff */
[----:B------:R-:W-:-:S02]  /*17e0*/  UIADD3 UR8, UPT, UPT, UR8, 0x2f400, URZ ;  /* 0x0002f40008087890 */ /* 0x000fc4000fffe0ff */
[----:B------:R-:W-:Y:S01]  /*17f0*/  @!UP0 USHF.L.U32 UR30, UR36, 0x1f, URZ ;  /* 0x0000001f241e8899 */ /* 0x000fe200080006ff */
[----:B------:R4:W-:Y:S01]  /*1800*/  @P1 SYNCS.ARRIVE.TRANS64 RZ, [UR5], R4 ;  /* 0x00000004ffff19a7 */ /* 0x0009e20008000005 */
[----:B------:R-:W-:Y:S01]  /*1810*/  @!UP0 ULEA UR31, UR35, UR32, 0x3 ;  /* 0x00000020231f8291 */ /* 0x000fe2000f8e18ff */
[----:B------:R4:W-:Y:S01]  /*1820*/  UTMALDG.2D [UR4], [UR44], desc[URZ] ;  /* 0x0000ff042c0075b4 */ /* 0x0009e20008009000 */
[----:B------:R-:W-:Y:S01]  /*1830*/  UMOV UR9, UR5 ;  /* 0x0000000500097c82 */ /* 0x000fe20008000000 */
[----:B------:R-:W-:Y:S01]  /*1840*/  UIADD3 UR33, UPT, UPT, UR33, 0x1, URZ ;  /* 0x0000000121217890 */ /* 0x000fe2000fffe0ff */
[----:B--2---:R-:W-:-:S03]  /*1850*/  IMAD.U32 R3, RZ, RZ, UR30 ;  /* 0x0000001eff037e24 */ /* 0x004fc6000f8e00ff */
[----:B------:R-:W-:Y:S01]  /*1860*/  UISETP.NE.AND UP0, UPT, UR33, 0x10, UPT ;  /* 0x000000102100788c */ /* 0x000fe2000bf05270 */
[----:B------:R4:W-:Y:S01]  /*1870*/  UTMALDG.3D.MULTICAST [UR24], [UR42], UR29, desc[URZ] ;  /* 0x0000ff182a0073b4 */ /* 0x0009e2000801181d */
[----:B------:R4:W-:Y:S01]  /*1880*/  UTMALDG.3D [UR16], [UR40], desc[URZ] ;  /* 0x0000ff10280075b4 */ /* 0x0009e20008011000 */
[----:B------:R4:W-:Y:S01]  /*1890*/  UTMALDG.4D.MULTICAST [UR8], [UR38], UR29, desc[URZ] ;  /* 0x0000ff08260073b4 */ /* 0x0009e2000801981d */
[----:B------:R4:W2:Y:S05]  /*18a0*/  @!P0 SYNCS.PHASECHK.TRANS64.TRYWAIT P2, [UR31+0x28], R3 ;  /* 0x00002803ff0085a7 */ /* 0x0008aa000804111f */
[----:B------:R-:W-:Y:S05]  /*18b0*/  BRA.U UP0, `(.L_x_30) ;  /* 0xfffffffd004c7547 */ /* 0x000fea000b83ffff */
[----:B----4-:R-:W-:Y:S02]  /*18c0*/  LEA R3, R8, UR32, 0x3 ;  /* 0x0000002008037c11 */ /* 0x010fe4000f8e18ff */
[----:B------:R-:W-:-:S04]  /*18d0*/  SHF.L.U32 R4, R2, 0x1f, RZ ;  /* 0x0000001f02047819 */ /* 0x000fc800000006ff */
[----:B------:R-:W3:Y:S02]  /*18e0*/  SYNCS.PHASECHK.TRANS64.TRYWAIT P0, [R3+URZ+0x70], R4 ;  /* 0x00007004030075a7 */ /* 0x000ee400080011ff */
[----:B---3--:R-:W-:Y:S05]  /*18f0*/  @!P0 BRA `(.L_x_31) ;  /* 0x0000003800cc8947 */ /* 0x008fea0003800000 */
.L_x_78:
[C---:B------:R-:W-:Y:S01]  /*1900*/  LEA R4, R8.reuse, UR32, 0x4 ;  /* 0x0000002008047c11 */ /* 0x040fe2000f8e20ff */
[----:B------:R-:W-:-:S05]  /*1910*/  VIADD R8, R8, 0x1 ;  /* 0x0000000108087836 */ /* 0x000fca0000000000 */
[----:B---3--:R-:W3:Y:S01]  /*1920*/  LDS.128 R4, [R4+0x31c10] ;  /* 0x031c100004047984 */ /* 0x008ee20000000c00 */
[C---:B------:R-:W-:Y:S01]  /*1930*/  ISETP.NE.AND P1, PT, R8.reuse, 0x2, PT ;  /* 0x000000020800780c */ /* 0x040fe20003f25270 */
[----:B------:R4:W-:Y:S06]  /*1940*/  MEMBAR.ALL.CTA ;  /* 0x0000000000007992 */ /* 0x0009ec0000008000 */
[----:B----4-:R-:W4:Y:S01]  /*1950*/  FENCE.VIEW.ASYNC.S ;  /* 0x00000000000073c6 */ /* 0x010f220000000000 */
[----:B------:R-:W-:Y:S01]  /*1960*/  SEL R8, R8, RZ, P1 ;  /* 0x000000ff08087207 */ /* 0x000fe20000800000 */
[----:B----4-:R4:W-:Y:S01]  /*1970*/  SYNCS.ARRIVE.TRANS64.ART0 RZ, [R3+URZ+0x80], R0 ;  /* 0x0000800003ff79a7 */ /* 0x0109e200085000ff */
[----:B---3--:R-:W-:-:S02]  /*1980*/  ISETP.NE.AND P0, PT, R7, 0x1, PT ;  /* 0x000000010700780c */ /* 0x008fc40003f05270 */
[----:B------:R-:W-:Y:S02]  /*1990*/  R2UR UR20, R4 ;  /* 0x00000000041472ca */ /* 0x000fe400000e0000 */
[----:B------:R-:W-:Y:S02]  /*19a0*/  R2UR UR12, R5 ;  /* 0x00000000050c72ca */ /* 0x000fe400000e0000 */
[----:B------:R-:W-:Y:S02]  /*19b0*/  R2UR UR28, R6 ;  /* 0x00000000061c72ca */ /* 0x000fe400000e0000 */
[----:B----4-:R-:W-:-:S04]  /*19c0*/  SEL R3, RZ, 0x1, P1 ;  /* 0x00000001ff037807 */ /* 0x010fc80000800000 */
[----:B------:R-:W-:Y:S01]  /*19d0*/  LOP3.LUT R2, R2, R3, RZ, 0x3c, !PT ;  /* 0x0000000302027212 */ /* 0x000fe200078e3cff */
[----:B------:R-:W-:Y:S08]  /*19e0*/  @!P0 BRA `(.L_x_32) ;  /* 0xfffffff800dc8947 */ /* 0x000ff0000383ffff */
.L_x_27:
[----:B------:R-:W-:Y:S02]  /*19f0*/  UISETP.NE.AND UP0, UPT, UR35, 0x4, UPT ;  /* 0x000000042300788c */ /* 0x000fe4000bf05270 */
[----:B------:R-:W-:-:S04]  /*1a00*/  UIADD3 UR4, UPT, UPT, UR35, 0x2, URZ ;  /* 0x0000000223047890 */ /* 0x000fc8000fffe0ff */
[----:B------:R-:W-:-:S04]  /*1a10*/  USEL UR4, UR4, 0x1, UP0 ;  /* 0x0000000104047887 */ /* 0x000fc80008000000 */
[----:B------:R-:W-:Y:S02]  /*1a20*/  UISETP.NE.AND UP1, UPT, UR4, 0x5, UPT ;  /* 0x000000050400788c */ /* 0x000fe4000bf25270 */
[----:B------:R-:W-:-:S04]  /*1a30*/  UIADD3 UR4, UPT, UPT, UR4, 0x1, URZ ;  /* 0x0000000104047890 */ /* 0x000fc8000fffe0ff */
[----:B------:R-:W-:Y:S02]  /*1a40*/  USEL UR4, UR4, 0x1, UP1 ;  /* 0x0000000104047887 */ /* 0x000fe40008800000 */
[----:B------:R-:W-:Y:S02]  /*1a50*/  UISETP.EQ.XOR UP1, UPT, UR35, 0x4, !UP1 ;  /* 0x000000042300788c */ /* 0x000fe4000cf22a70 */
[----:B------:R-:W-:Y:S02]  /*1a60*/  UISETP.NE.AND UP0, UPT, UR4, 0x5, UPT ;  /* 0x000000050400788c */ /* 0x000fe4000bf05270 */
[----:B------:R-:W-:Y:S02]  /*1a70*/  UIADD3 UR5, UPT, UPT, UR4, 0x1, URZ ;  /* 0x0000000104057890 */ /* 0x000fe4000fffe0ff */
[----:B------:R-:W-:Y:S02]  /*1a80*/  UISETP.EQ.XOR UP1, UPT, UR4, 0x5, UP1 ;  /* 0x000000050400788c */ /* 0x000fe40008f22a70 */
[----:B------:R-:W-:-:S04]  /*1a90*/  USEL UR5, UR5, 0x1, UP0 ;  /* 0x0000000105057887 */ /* 0x000fc80008000000 */
[----:B------:R-:W-:Y:S02]  /*1aa0*/  UISETP.EQ.XOR UP1, UPT, UR5, 0x5, UP1 ;  /* 0x000000050500788c */ /* 0x000fe40008f22a70 */
[----:B------:R-:W-:Y:S02]  /*1ab0*/  UISETP.NE.AND UP0, UPT, UR5, 0x5, UPT ;  /* 0x000000050500788c */ /* 0x000fe4000bf05270 */
[----:B------:R-:W-:Y:S02]  /*1ac0*/  USEL UR4, URZ, 0x1, !UP1 ;  /* 0x00000001ff047887 */ /* 0x000fe4000c800000 */
[----:B------:R-:W-:Y:S02]  /*1ad0*/  USEL UR5, UR5, URZ, UP0 ;  /* 0x000000ff05057287 */ /* 0x000fe40008000000 */
[----:B------:R-:W-:Y:S02]  /*1ae0*/  ULOP3.LUT UR4, UR36, UR4, URZ, 0x3c, !UPT ;  /* 0x0000000424047292 */ /* 0x000fe4000f8e3cff */
[----:B------:R-:W-:-:S02]  /*1af0*/  ULEA UR5, UR5, UR32, 0x3 ;  /* 0x0000002005057291 */ /* 0x000fc4000f8e18ff */
[----:B------:R-:W-:-:S06]  /*1b00*/  USHF.L.U32 UR4, UR4, 0x1f, URZ ;  /* 0x0000001f04047899 */ /* 0x000fcc00080006ff */
[----:B------:R-:W-:-:S04]  /*1b10*/  MOV R0, UR4 ;  /* 0x0000000400007c02 */ /* 0x000fc80008000f00 */
[----:B------:R-:W3:Y:S02]  /*1b20*/  SYNCS.PHASECHK.TRANS64.TRYWAIT P0, [UR5+0x28], R0 ;  /* 0x00002800ff0075a7 */ /* 0x000ee40008001105 */
[----:B---3--:R-:W-:Y:S05]  /*1b30*/  @!P0 BRA `(.L_x_33) ;  /* 0x0000003800548947 */ /* 0x008fea0003800000 */
.L_x_80:
[----:B------:R-:W-:-:S13]  /*1b40*/  ELECT P0, URZ, PT ;  /* 0x0000000000ff782f */ /* 0x000fda0003800000 */
[----:B--2---:R-:W-:-:S04]  /*1b50*/  @P0 MOV R0, 0x9000 ;  /* 0x0000900000000802 */ /* 0x004fc80000000f00 */
[----:B------:R3:W-:Y:S03]  /*1b60*/  @P0 SYNCS.ARRIVE.TRANS64 RZ, [UR5], R0 ;  /* 0x00000000ffff09a7 */ /* 0x0007e60008000005 */
.L_x_25:
[----:B------:R-:W-:-:S13]  /*1b70*/  ISETP.NE.AND P0, PT, R75, 0x4, PT ;  /* 0x000000044b00780c */ /* 0x000fda0003f05270 */
[----:B------:R-:W-:Y:S05]  /*1b80*/  @P0 BRA `(.L_x_34) ;  /* 0x0000000c00280947 */ /* 0x000fea0003800000 */
[----:B------:R-:W4:Y:S08]  /*1b90*/  S2UR UR12, SR_CgaCtaId ;  /* 0x00000000000c79c3 */ /* 0x000f300000008800 */
[----:B------:R-:W-:Y:S06]  /*1ba0*/  BAR.SYNC.DEFER_BLOCKING 0x3, 0xa0 ;  /* 0x00c2800000007b1d */ /* 0x000fec0000010000 */
[----:B------:R-:W-:-:S02]  /*1bb0*/  UMOV UR4, 0x400 ;  /* 0x0000040000047882 */ /* 0x000fc40000000000 */
[----:B----4-:R-:W-:-:S09]  /*1bc0*/  ULEA UR12, UR12, UR4, 0x18 ;  /* 0x000000040c0c7291 */ /* 0x010fd2000f8ec0ff */
[----:B------:R-:W4:Y:S01]  /*1bd0*/  LDS R2, [UR12+0x98] ;  /* 0x0000980cff027984 */ /* 0x000f220008000800 */
[----:B------:R-:W5:Y:S02]  /*1be0*/  SYNCS.PHASECHK.TRANS64.TRYWAIT P0, [UR12+0x70], RZ ;  /* 0x000070ffff0075a7 */ /* 0x000f64000800110c */
[----:B----45:R-:W-:Y:S05]  /*1bf0*/  @!P0 BRA `(.L_x_35) ;  /* 0x0000003800448947 */ /* 0x030fea0003800000 */
.L_x_82:
[----:B--2---:R-:W2:Y:S01]  /*1c00*/  LDS R3, [UR12+0x31c1c] ;  /* 0x031c1c0cff037984 */ /* 0x004ea20008000800 */
[----:B---3--:R-:W-:Y:S01]  /*1c10*/  IMAD.MOV.U32 R0, RZ, RZ, 0x1 ;  /* 0x00000001ff007424 */ /* 0x008fe200078e00ff */
[----:B------:R-:W-:Y:S01]  /*1c20*/  R2UR UR36, R2 ;  /* 0x00000000022472ca */ /* 0x000fe200000e0000 */
[----:B------:R-:W-:Y:S01]  /*1c30*/  HFMA2 R2, -RZ, RZ, 0, 5.9604644775390625e-08 ;  /* 0x00000001ff027431 */ /* 0x000fe200000001ff */
[----:B------:R3:W-:Y:S06]  /*1c40*/  MEMBAR.ALL.CTA ;  /* 0x0000000000007992 */ /* 0x0007ec0000008000 */
[----:B---3--:R-:W3:Y:S01]  /*1c50*/  FENCE.VIEW.ASYNC.S ;  /* 0x00000000000073c6 */ /* 0x008ee20000000000 */
[----:B------:R-:W-:Y:S01]  /*1c60*/  IMAD.MOV.U32 R7, RZ, RZ, 0x1 ;  /* 0x00000001ff077424 */ /* 0x000fe200078e00ff */
[----:B---3--:R3:W-:Y:S01]  /*1c70*/  SYNCS.ARRIVE.TRANS64.ART0 RZ, [UR12+0x80], R0 ;  /* 0x00008000ffff79a7 */ /* 0x0087e2000850000c */
[----:B--2---:R-:W-:-:S13]  /*1c80*/  ISETP.NE.AND P0, PT, R3, 0x1, PT ;  /* 0x000000010300780c */ /* 0x004fda0003f05270 */
[----:B---3--:R-:W-:Y:S05]  /*1c90*/  @P0 BRA `(.L_x_36) ;  /* 0x0000000800bc0947 */ /* 0x008fea0003800000 */
[----:B------:R-:W-:Y:S01]  /*1ca0*/  UIADD3 UR10, UPT, UPT, UR36, 0x100, URZ ;  /* 0x00000100240a7890 */ /* 0x000fe2000fffe0ff */
[----:B------:R-:W-:Y:S01]  /*1cb0*/  MOV R6, 0x1 ;  /* 0x0000000100067802 */ /* 0x000fe20000000f00 */
[----:B------:R-:W-:Y:S01]  /*1cc0*/  UIADD3 UR8, UPT, UPT, UR36, 0x104, URZ ;  /* 0x0000010424087890 */ /* 0x000fe2000fffe0ff */
[----:B------:R-:W-:Y:S01]  /*1cd0*/  MOV R5, RZ ;  /* 0x000000ff00057202 */ /* 0x000fe20000000f00 */
[----:B------:R-:W-:Y:S01]  /*1ce0*/  UIADD3 UR6, UPT, UPT, UR36, 0x108, URZ ;  /* 0x0000010824067890 */ /* 0x000fe2000fffe0ff */
[----:B------:R-:W-:Y:S01]  /*1cf0*/  MOV R7, 0x1 ;  /* 0x0000000100077802 */ /* 0x000fe20000000f00 */
[----:B------:R-:W-:Y:S02]  /*1d00*/  UIADD3 UR4, UPT, UPT, UR36, 0x10c, URZ ;  /* 0x0000010c24047890 */ /* 0x000fe4000fffe0ff */
[----:B------:R-:W-:Y:S01]  /*1d10*/  UIADD3 UR13, UPT, UPT, UR12, 0x4c00, URZ ;  /* 0x00004c000c0d7890 */ /* 0x000fe2000fffe0ff */
[----:B------:R-:W-:Y:S01]  /*1d20*/  UMOV UR31, 0x8a02480 ;  /* 0x08a02480001f7882 */ /* 0x000fe20000000000 */
[----:B------:R-:W-:-:S02]  /*1d30*/  UIADD3 UR11, UPT, UPT, UR36, 0x110, URZ ;  /* 0x00000110240b7890 */ /* 0x000fc4000fffe0ff */
[----:B------:R-:W-:Y:S02]  /*1d40*/  UIADD3 UR9, UPT, UPT, UR36, 0x114, URZ ;  /* 0x0000011424097890 */ /* 0x000fe4000fffe0ff */
[----:B------:R-:W-:Y:S02]  /*1d50*/  UIADD3 UR7, UPT, UPT, UR36, 0x118, URZ ;  /* 0x0000011824077890 */ /* 0x000fe4000fffe0ff */
[----:B------:R-:W-:Y:S02]  /*1d60*/  UIADD3 UR5, UPT, UPT, UR36, 0x11c, URZ ;  /* 0x0000011c24057890 */ /* 0x000fe4000fffe0ff */
[----:B------:R-:W-:Y:S02]  /*1d70*/  USHF.R.U32.HI UR30, URZ, 0x1, UR10 ;  /* 0x00000001ff1e7899 */ /* 0x000fe4000801160a */
[----:B------:R-:W-:Y:S02]  /*1d80*/  USHF.R.U32.HI UR27, URZ, 0x1, UR8 ;  /* 0x00000001ff1b7899 */ /* 0x000fe40008011608 */
[----:B------:R-:W-:-:S02]  /*1d90*/  USHF.R.U32.HI UR18, URZ, 0x1, UR6 ;  /* 0x00000001ff127899 */ /* 0x000fc40008011606 */
[----:B------:R-:W-:Y:S02]  /*1da0*/  USHF.R.U32.HI UR16, URZ, 0x1, UR4 ;  /* 0x00000001ff107899 */ /* 0x000fe40008011604 */
[----:B------:R-:W-:Y:S02]  /*1db0*/  UIADD3 UR19, UPT, UPT, UR12, 0x2f400, URZ ;  /* 0x0002f4000c137890 */ /* 0x000fe4000fffe0ff */
[----:B------:R-:W-:Y:S02]  /*1dc0*/  UIADD3 UR20, UPT, UPT, UR12, 0x2cc00, URZ ;  /* 0x0002cc000c147890 */ /* 0x000fe4000fffe0ff */
[----:B------:R-:W-:Y:S02]  /*1dd0*/  UIADD3 UR24, UPT, UPT, UR12, 0x18c00, URZ ;  /* 0x00018c000c187890 */ /* 0x000fe4000fffe0ff */
[----:B------:R-:W-:Y:S02]  /*1de0*/  ULOP3.LUT UR28, UR21, 0x3, URZ, 0xfc, !UPT ;  /* 0x00000003151c7892 */ /* 0x000fe4000f8efcff */
[----:B------:R-:W-:-:S02]  /*1df0*/  USEL UR38, URZ, 0x4000, UP6 ;  /* 0x00004000ff267887 */ /* 0x000fc4000b000000 */
[----:B------:R-:W-:Y:S02]  /*1e00*/  ULOP3.LUT UR26, UR21, 0xffff, URZ, 0xc0, !UPT ;  /* 0x0000ffff151a7892 */ /* 0x000fe4000f8ec0ff */
[----:B------:R-:W-:Y:S02]  /*1e10*/  USEL UR31, UR31, 0x8a00480, !UP5 ;  /* 0x08a004801f1f7887 */ /* 0x000fe4000e800000 */
[----:B------:R-:W-:Y:S02]  /*1e20*/  USHF.R.U32.HI UR21, URZ, 0x4, UR13 ;  /* 0x00000004ff157899 */ /* 0x000fe4000801160d */
[----:B------:R-:W-:Y:S02]  /*1e30*/  USHF.R.U32.HI UR29, URZ, 0x1a, UR11 ;  /* 0x0000001aff1d7899 */ /* 0x000fe4000801160b */
[----:B------:R-:W-:Y:S02]  /*1e40*/  USHF.R.U32.HI UR25, URZ, 0x1a, UR9 ;  /* 0x0000001aff197899 */ /* 0x000fe40008011609 */
[----:B------:R-:W-:-:S02]  /*1e50*/  USHF.R.U32.HI UR17, URZ, 0x1a, UR7 ;  /* 0x0000001aff117899 */ /* 0x000fc40008011607 */
[----:B------:R-:W-:Y:S02]  /*1e60*/  USHF.R.U32.HI UR13, URZ, 0x1a, UR5 ;  /* 0x0000001aff0d7899 */ /* 0x000fe40008011605 */
[----:B------:R-:W-:Y:S02]  /*1e70*/  ULOP3.LUT UR30, UR30, 0x60000000, URZ, 0xc0, !UPT ;  /* 0x600000001e1e7892 */ /* 0x000fe4000f8ec0ff */
[----:B------:R-:W-:Y:S02]  /*1e80*/  ULOP3.LUT UR27, UR27, 0x60000000, URZ, 0xc0, !UPT ;  /* 0x600000001b1b7892 */ /* 0x000fe4000f8ec0ff */
[----:B------:R-:W-:Y:S02]  /*1e90*/  ULOP3.LUT UR18, UR18, 0x60000000, URZ, 0xc0, !UPT ;  /* 0x6000000012127892 */ /* 0x000fe4000f8ec0ff */
[----:B------:R-:W-:Y:S02]  /*1ea0*/  ULOP3.LUT UR16, UR16, 0x60000000, URZ, 0xc0, !UPT ;  /* 0x6000000010107892 */ /* 0x000fe4000f8ec0ff */
[----:B------:R-:W-:-:S02]  /*1eb0*/  USHF.R.U32.HI UR19, URZ, 0x4, UR19 ;  /* 0x00000004ff137899 */ /* 0x000fc40008011613 */
[----:B------:R-:W-:Y:S02]  /*1ec0*/  USHF.R.U32.HI UR20, URZ, 0x4, UR20 ;  /* 0x00000004ff147899 */ /* 0x000fe40008011614 */
[----:B------:R-:W-:Y:S02]  /*1ed0*/  USHF.R.U32.HI UR24, URZ, 0x4, UR24 ;  /* 0x00000004ff187899 */ /* 0x000fe40008011618 */
[----:B------:R-:W-:Y:S02]  /*1ee0*/  UIADD3 UR38, UPT, UPT, UR38, UR31, URZ ;  /* 0x0000001f26267290 */ /* 0x000fe4000fffe0ff */
[----:B------:R-:W-:Y:S02]  /*1ef0*/  ULOP3.LUT UR29, UR30, 0x30, UR29, 0xf8, !UPT ;  /* 0x000000301e1d7892 */ /* 0x000fe4000f8ef81d */
[----:B------:R-:W-:Y:S02]  /*1f00*/  ULOP3.LUT UR25, UR27, 0x30, UR25, 0xf8, !UPT ;  /* 0x000000301b197892 */ /* 0x000fe4000f8ef819 */
[----:B------:R-:W-:-:S02]  /*1f10*/  ULOP3.LUT UR17, UR18, 0x30, UR17, 0xf8, !UPT ;  /* 0x0000003012117892 */ /* 0x000fc4000f8ef811 */
[----:B------:R-:W-:Y:S02]  /*1f20*/  ULOP3.LUT UR13, UR16, 0x30, UR13, 0xf8, !UPT ;  /* 0x00000030100d7892 */ /* 0x000fe4000f8ef80d */
[----:B------:R-:W-:Y:S02]  /*1f30*/  ULOP3.LUT UR19, UR19, 0x3fc0, URZ, 0xc0, !UPT ;  /* 0x00003fc013137892 */ /* 0x000fe4000f8ec0ff */
[----:B------:R-:W-:Y:S02]  /*1f40*/  ULOP3.LUT UR20, UR20, 0x3fc0, URZ, 0xc0, !UPT ;  /* 0x00003fc014147892 */ /* 0x000fe4000f8ec0ff */
[----:B------:R-:W-:Y:S02]  /*1f50*/  ULOP3.LUT UR21, UR21, 0x3fc0, URZ, 0xc0, !UPT ;  /* 0x00003fc015157892 */ /* 0x000fe4000f8ec0ff */
[----:B------:R-:W-:Y:S02]  /*1f60*/  ULOP3.LUT UR24, UR24, 0x3fc0, URZ, 0xc0, !UPT ;  /* 0x00003fc018187892 */ /* 0x000fe4000f8ec0ff */
[----:B------:R-:W-:-:S02]  /*1f70*/  ULOP3.LUT UR51, UR29, UR38, URZ, 0xfc, !UPT ;  /* 0x000000261d337292 */ /* 0x000fc4000f8efcff */
[----:B------:R-:W-:Y:S02]  /*1f80*/  ULOP3.LUT UR45, UR25, UR38, URZ, 0xfc, !UPT ;  /* 0x00000026192d7292 */ /* 0x000fe4000f8efcff */
[----:B------:R-:W-:Y:S02]  /*1f90*/  ULOP3.LUT UR41, UR17, UR38, URZ, 0xfc, !UPT ;  /* 0x0000002611297292 */ /* 0x000fe4000f8efcff */
[----:B------:R-:W-:Y:S02]  /*1fa0*/  ULOP3.LUT UR39, UR13, UR38, URZ, 0xfc, !UPT ;  /* 0x000000260d277292 */ /* 0x000fe4000f8efcff */
[----:B------:R-:W-:Y:S02]  /*1fb0*/  ULOP3.LUT UR28, UR28, 0xffff, URZ, 0xc0, !UPT ;  /* 0x0000ffff1c1c7892 */ /* 0x000fe4000f8ec0ff */
[----:B------:R-:W-:Y:S02]  /*1fc0*/  ULOP3.LUT UR19, UR19, 0x10000, URZ, 0xfc, !UPT ;  /* 0x0001000013137892 */ /* 0x000fe4000f8efcff */
[----:B------:R-:W-:-:S02]  /*1fd0*/  ULOP3.LUT UR20, UR20, 0x10000, URZ, 0xfc, !UPT ;  /* 0x0001000014147892 */ /* 0x000fc4000f8efcff */
[----:B------:R-:W-:Y:S02]  /*1fe0*/  ULOP3.LUT UR21, UR21, 0x10000, URZ, 0xfc, !UPT ;  /* 0x0001000015157892 */ /* 0x000fe4000f8efcff */
[----:B------:R-:W-:Y:S01]  /*1ff0*/  ULOP3.LUT UR24, UR24, 0x10000, URZ, 0xfc, !UPT ;  /* 0x0001000018187892 */ /* 0x000fe2000f8efcff */
[----:B------:R-:W-:Y:S01]  /*2000*/  UMOV UR35, URZ ;  /* 0x000000ff00237c82 */ /* 0x000fe20008000000 */
[----:B------:R-:W-:Y:S01]  /*2010*/  UMOV UR34, URZ ;  /* 0x000000ff00227c82 */ /* 0x000fe20008000000 */
[----:B------:R-:W-:Y:S01]  /*2020*/  UMOV UR33, URZ ;  /* 0x000000ff00217c82 */ /* 0x000fe20008000000 */
[----:B------:R-:W-:Y:S01]  /*2030*/  UMOV UR50, URZ ;  /* 0x000000ff00327c82 */ /* 0x000fe20008000000 */
[----:B------:R-:W-:Y:S01]  /*2040*/  UMOV UR44, URZ ;  /* 0x000000ff002c7c82 */ /* 0x000fe20008000000 */
[----:B------:R-:W-:Y:S01]  /*2050*/  UMOV UR40, URZ ;  /* 0x000000ff00287c82 */ /* 0x000fe20008000000 */
[----:B------:R-:W-:-:S05]  /*2060*/  UMOV UR38, URZ ;  /* 0x000000ff00267c82 */ /* 0x000fca0008000000 */
.L_x_43:
[----:B------:R-:W-:Y:S01]  /*2070*/  USHF.L.U32 UR13, UR34, 0x1f, URZ ;  /* 0x0000001f220d7899 */ /* 0x000fe200080006ff */
[----:B--2---:R-:W-:Y:S01]  /*2080*/  SHF.L.U32 R3, R7, 0x1f, RZ ;  /* 0x0000001f07037819 */ /* 0x004fe200000006ff */
[----:B------:R-:W-:Y:S02]  /*2090*/  ULEA UR16, UR33, UR12, 0x3 ;  /* 0x0000000c21107291 */ /* 0x000fe4000f8e18ff */
[----:B------:R-:W-:Y:S02]  /*20a0*/  ULEA UR18, UR35, UR12, 0x3 ;  /* 0x0000000c23127291 */ /* 0x000fe4000f8e18ff */
[----:B------:R-:W-:Y:S01]  /*20b0*/  MOV R2, UR13 ;  /* 0x0000000d00027c02 */ /* 0x000fe20008000f00 */
[----:B------:R-:W-:Y:S02]  /*20c0*/  ULEA UR17, UR35, UR36, 0x7 ;  /* 0x0000002423117291 */ /* 0x000fe4000f8e38ff */
[----:B------:R-:W-:Y:S02]  /*20d0*/  UPLOP3.LUT UP2, UPT, UPT, UPT, UPT, 0x40, 0x4 ;  /* 0x000000000004789c */ /* 0x000fe40003f4e870 */
[----:B------:R2:W3:Y:S02]  /*20e0*/  SYNCS.PHASECHK.TRANS64.TRYWAIT P1, [UR16], R2 ;  /* 0x00000002ff0075a7 */ /* 0x0004e40008021110 */
[----:B------:R-:W4:Y:S02]  /*20f0*/  SYNCS.PHASECHK.TRANS64.TRYWAIT P0, [UR18+0x60], R3 ;  /* 0x00006003ff0075a7 */ /* 0x000f240008001112 */
[----:B--234-:R-:W-:Y:S05]  /*2100*/  @P0 BRA `(.L_x_37) ;  /* 0x0000000000080947 */ /* 0x01cfea0003800000 */
[----:B------:R-:W2:Y:S02]  /*2110*/  SYNCS.PHASECHK.TRANS64.TRYWAIT P0, [UR18+0x60], R3 ;  /* 0x00006003ff0075a7 */ /* 0x000ea40008001112 */
[----:B--2---:R-:W-:Y:S05]  /*2120*/  @!P0 BRA `(.L_x_38) ;  /* 0x0000003400108947 */ /* 0x004fea0003800000 */
.L_x_37:
[----:B------:R-:W-:-:S05]  /*2130*/  UMOV UR31, URZ ;  /* 0x000000ff001f7c82 */ /* 0x000fca0008000000 */
.L_x_41:
[----:B------:R-:W-:Y:S02]  /*2140*/  USHF.L.U32 UR32, UR33, 0xa, URZ ;  /* 0x0000000a21207899 */ /* 0x000fe400080006ff */
[----:B------:R-:W-:Y:S02]  /*2150*/  UIADD3 UR25, UPT, UPT, UR33, 0x1, URZ ;  /* 0x0000000121197890 */ /* 0x000fe4000fffe0ff */
[----:B------:R-:W-:Y:S02]  /*2160*/  UISETP.GT.U32.AND UP0, UPT, UR31, 0xe, UPT ;  /* 0x0000000e1f00788c */ /* 0x000fe4000bf04070 */
[----:B------:R-:W-:Y:S02]  /*2170*/  UIADD3 UR16, UPT, UPT, UR32, 0x6, URZ ;  /* 0x0000000620107890 */ /* 0x000fe4000fffe0ff */
[----:B---3--:R-:W-:Y:S02]  /*2180*/  ULEA UR70, UR33, UR20, 0x7 ;  /* 0x0000001421467291 */ /* 0x008fe4000f8e38ff */
[----:B------:R-:W-:Y:S01]  /*2190*/  ULEA UR62, UR33, UR19, 0x7 ;  /* 0x00000013213e7291 */ /* 0x000fe2000f8e38ff */
[----:B------:R-:W-:Y:S01]  /*21a0*/  PLOP3.LUT P0, PT, PT, PT, UP0, 0x80, 0x8 ;  /* 0x000000000008781c */ /* 0x000fe20003f0f008 */
[----:B------:R-:W-:Y:S02]  /*21b0*/  ULEA UR13, UR33, UR12, 0x3 ;  /* 0x0000000c210d7291 */ /* 0x000fe4000f8e18ff */
[----:B------:R-:W-:Y:S02]  /*21c0*/  UISETP.NE.AND UP1, UPT, UR25, 0x5, UPT ;  /* 0x000000051900788c */ /* 0x000fe4000bf25270 */
[----:B------:R-:W-:Y:S02]  /*21d0*/  UIADD3 UR54, UPT, UPT, UR32, UR24, URZ ;  /* 0x0000001820367290 */ /* 0x000fe4000fffe0ff */
[----:B------:R-:W-:Y:S02]  /*21e0*/  UIADD3 UR52, UPT, UPT, UR32, UR21, URZ ;  /* 0x0000001520347290 */ /* 0x000fe4000fffe0ff */
[----:B------:R-:W-:Y:S02]  /*21f0*/  UIADD3 UR48, UPT, UPT, UR24, 0x2, UR32 ;  /* 0x0000000218307890 */ /* 0x000fe4000fffe020 */
[----:B------:R-:W-:Y:S02]  /*2200*/  UIADD3 UR46, UPT, UPT, UR21, 0x2, UR32 ;  /* 0x00000002152e7890 */ /* 0x000fe4000fffe020 */
[----:B------:R-:W-:Y:S02]  /*2210*/  UIADD3 UR42, UPT, UPT, UR24, 0x4, UR32 ;  /* 0x00000004182a7890 */ /* 0x000fe4000fffe020 */
[----:B------:R-:W-:Y:S02]  /*2220*/  UIADD3 UR30, UPT, UPT, UR16, UR24, URZ ;  /* 0x00000018101e7290 */ /* 0x000fe4000fffe0ff */
[----:B------:R-:W-:Y:S02]  /*2230*/  UIADD3 UR68, UPT, UPT, UR70, 0x20, URZ ;  /* 0x0000002046447890 */ /* 0x000fe4000fffe0ff */
[----:B------:R-:W-:Y:S02]  /*2240*/  UIADD3 UR66, UPT, UPT, UR70, 0x40, URZ ;  /* 0x0000004046427890 */ /* 0x000fe4000fffe0ff */
[----:B------:R-:W-:Y:S02]  /*2250*/  UIADD3 UR64, UPT, UPT, UR70, 0x60, URZ ;  /* 0x0000006046407890 */ /* 0x000fe4000fffe0ff */
[----:B------:R-:W-:Y:S02]  /*2260*/  UIADD3 UR60, UPT, UPT, UR62, 0x20, URZ ;  /* 0x000000203e3c7890 */ /* 0x000fe4000fffe0ff */
[----:B------:R-:W-:Y:S02]  /*2270*/  UIADD3 UR58, UPT, UPT, UR62, 0x40, URZ ;  /* 0x000000403e3a7890 */ /* 0x000fe4000fffe0ff */
[----:B------:R-:W-:Y:S02]  /*2280*/  UIADD3 UR56, UPT, UPT, UR62, 0x60, URZ ;  /* 0x000000603e387890 */ /* 0x000fe4000fffe0ff */
[----:B------:R-:W-:Y:S02]  /*2290*/  UIADD3 UR32, UPT, UPT, UR21, 0x4, UR32 ;  /* 0x0000000415207890 */ /* 0x000fe4000fffe020 */
[----:B------:R-:W-:Y:S02]  /*22a0*/  UIADD3 UR29, UPT, UPT, UR13, 0x28, URZ ;  /* 0x000000280d1d7890 */ /* 0x000fe4000fffe0ff */
[----:B------:R-:W-:Y:S02]  /*22b0*/  USEL UR27, URZ, 0x1, UP1 ;  /* 0x00000001ff1b7887 */ /* 0x000fe40008800000 */
[----:B------:R-:W-:Y:S02]  /*22c0*/  UIADD3 UR16, UPT, UPT, UR16, UR21, URZ ;  /* 0x0000001510107290 */ /* 0x000fe4000fffe0ff */
[----:B------:R-:W-:Y:S01]  /*22d0*/  USEL UR33, UR25, URZ, UP1 ;  /* 0x000000ff19217287 */ /* 0x000fe20008800000 */
[----:B------:R-:W-:Y:S01]  /*22e0*/  UMOV UR71, 0x4008 ;  /* 0x0000400800477882 */ /* 0x000fe20000000000 */
        /* <DEDUP_REMOVED lines=12> */
[----:B----4-:R-:W-:Y:S05]  /*23b0*/  @P1 BRA `(.L_x_39) ;  /* 0x0000000000101947 */ /* 0x010fea0003800000 */
[----:B------:R-:W-:Y:S06]  /*23c0*/  USHF.L.U32 UR25, UR34, 0x1f, URZ ;  /* 0x0000001f22197899 */ /* 0x000fec00080006ff */
[----:B--2---:R-:W-:Y:S04]  /*23d0*/  MOV R2, UR25 ;  /* 0x0000001900027c02 */ /* 0x004fe80008000f00 */
[----:B------:R-:W2:Y:S02]  /*23e0*/  SYNCS.PHASECHK.TRANS64.TRYWAIT P1, [UR13], R2 ;  /* 0x00000002ff0075a7 */ /* 0x000ea4000802110d */
[----:B--2---:R-:W-:Y:S05]  /*23f0*/  @!P1 BRA `(.L_x_40) ;  /* 0x00000030007c9947 */ /* 0x004fea0003800000 */
.L_x_39:
[----:B------:R-:W-:Y:S01]  /*2400*/  ULOP3.LUT UR34, UR34, UR27, URZ, 0x3c, !UPT ;  /* 0x0000001b22227292 */ /* 0x000fe2000f8e3cff */
[----:B------:R3:W-:Y:S01]  /*2410*/  UTCCP.T.S.4x32dp128bit tmem[UR36+0x100], gdesc[UR70] ;  /* 0x00010046240079e7 */ /* 0x0007e20009100000 */
[----:B------:R-:W-:Y:S01]  /*2420*/  UIADD3 UR31, UPT, UPT, UR31, 0x1, URZ ;  /* 0x000000011f1f7890 */ /* 0x000fe2000fffe0ff */
[----:B------:R-:W-:Y:S01]  /*2430*/  PLOP3.LUT P1, PT, PT, PT, PT, 0x80, 0x8 ;  /* 0x000000000008781c */ /* 0x000fe20003f2f070 */
[----:B------:R3:W-:Y:S01]  /*2440*/  UTCCP.T.S.4x32dp128bit tmem[UR36+0x104], gdesc[UR68] ;  /* 0x00010444240079e7 */ /* 0x0007e20009100000 */
[----:B------:R3:W-:Y:S01]  /*2450*/  UTCCP.T.S.4x32dp128bit tmem[UR36+0x108], gdesc[UR66] ;  /* 0x00010842240079e7 */ /* 0x0007e20009100000 */
[----:B------:R-:W-:Y:S01]  /*2460*/  UMOV UR76, UR16 ;  /* 0x00000010004c7c82 */ /* 0x000fe20008000000 */
[----:B------:R-:W-:Y:S01]  /*2470*/  @!UP0 USHF.L.U32 UR13, UR34, 0x1f, URZ ;  /* 0x0000001f220d8899 */ /* 0x000fe200080006ff */
[----:B------:R3:W-:Y:S01]  /*2480*/  UTCCP.T.S.4x32dp128bit tmem[UR36+0x10c], gdesc[UR64] ;  /* 0x00010c40240079e7 */ /* 0x0007e20009100000 */
[----:B------:R-:W-:Y:S01]  /*2490*/  @!UP0 ULEA UR16, UR33, UR12, 0x3 ;  /* 0x0000000c21108291 */ /* 0x000fe2000f8e18ff */
[----:B------:R3:W-:Y:S01]  /*24a0*/  UTCCP.T.S.4x32dp128bit tmem[UR36+0x110], gdesc[UR62] ;  /* 0x0001103e240079e7 */ /* 0x0007e20009100000 */
[----:B------:R3:W-:Y:S01]  /*24b0*/  UTCCP.T.S.4x32dp128bit tmem[UR36+0x114], gdesc[UR60] ;  /* 0x0001143c240079e7 */ /* 0x0007e20009100000 */
[----:B------:R3:W-:Y:S01]  /*24c0*/  UTCCP.T.S.4x32dp128bit tmem[UR36+0x118], gdesc[UR58] ;  /* 0x0001183a240079e7 */ /* 0x0007e20009100000 */
[----:B------:R3:W-:Y:S01]  /*24d0*/  UTCCP.T.S.4x32dp128bit tmem[UR36+0x11c], gdesc[UR56] ;  /* 0x00011c38240079e7 */ /* 0x0007e20009100000 */
[----:B------:R3:W-:Y:S01]  /*24e0*/  UTCOMMA.4X gdesc[UR52], gdesc[UR54], tmem[UR17], tmem[UR50], idesc[UR51], tmem[UR10], UP2 ;  /* 0x800a3236340075ea */ /* 0x0007e20009000011 */
[----:B------:R-:W-:Y:S01]  /*24f0*/  UMOV UR72, UR32 ;  /* 0x0000002000487c82 */ /* 0x000fe20008000000 */
[----:B------:R-:W-:Y:S01]  /*2500*/  UMOV UR73, 0x40004040 ;  /* 0x4000404000497882 */ /* 0x000fe20000000000 */
[----:B--2---:R-:W-:Y:S01]  /*2510*/  MOV R2, UR13 ;  /* 0x0000000d00027c02 */ /* 0x004fe20008000f00 */
[----:B------:R3:W-:Y:S01]  /*2520*/  UTCOMMA.4X gdesc[UR46], gdesc[UR48], tmem[UR17], tmem[UR44], idesc[UR45], tmem[UR8], UPT ;  /* 0x80082c302e0075ea */ /* 0x0007e2000b800011 */
[----:B------:R-:W-:Y:S01]  /*2530*/  UMOV UR74, UR30 ;  /* 0x0000001e004a7c82 */ /* 0x000fe20008000000 */
[----:B------:R-:W-:Y:S01]  /*2540*/  UMOV UR75, 0x40004040 ;  /* 0x40004040004b7882 */ /* 0x000fe20000000000 */
[----:B------:R-:W-:Y:S01]  /*2550*/  UMOV UR77, 0x40004040 ;  /* 0x40004040004d7882 */ /* 0x000fe20000000000 */
[----:B------:R3:W-:Y:S01]  /*2560*/  UTCOMMA.4X gdesc[UR72], gdesc[UR42], tmem[UR17], tmem[UR40], idesc[UR41], tmem[UR6], UPT ;  /* 0x8006282a480075ea */ /* 0x0007e2000b800011 */
[----:B------:R3:W-:Y:S01]  /*2570*/  UTCOMMA.4X gdesc[UR76], gdesc[UR74], tmem[UR17], tmem[UR38], idesc[UR39], tmem[UR4], UPT ;  /* 0x8004264a4c0075ea */ /* 0x0007e2000b800011 */
[----:B------:R3:W-:Y:S01]  /*2580*/  UTCBAR.MULTICAST [UR29], URZ, UR28 ;  /* 0x000000ff1d0073e9 */ /* 0x0007e2000800081c */
[----:B------:R3:W4:Y:S01]  /*2590*/  @!P0 SYNCS.PHASECHK.TRANS64.TRYWAIT P1, [UR16], R2 ;  /* 0x00000002ff0085a7 */ /* 0x0007220008021110 */
[----:B------:R-:W-:Y:S02]  /*25a0*/  UISETP.NE.AND UP0, UPT, UR31, 0x10, UPT ;  /* 0x000000101f00788c */ /* 0x000fe4000bf05270 */
[----:B------:R-:W-:Y:S07]  /*25b0*/  UPLOP3.LUT UP2, UPT, UPT, UPT, UPT, 0x80, 0x8 ;  /* 0x000000000008789c */ /* 0x000fee0003f4f070 */
[----:B------:R-:W-:Y:S05]  /*25c0*/  BRA.U UP0, `(.L_x_41) ;  /* 0xfffffff900dc7547 */ /* 0x000fea000b83ffff */
[----:B------:R-:W-:Y:S01]  /*25d0*/  UIADD3 UR35, UPT, UPT, UR35, 0x1, URZ ;  /* 0x0000000123237890 */ /* 0x000fe2000fffe0ff */
[----:B------:R-:W-:Y:S01]  /*25e0*/  LEA R3, R6, UR12, 0x3 ;  /* 0x0000000c06037c11 */ /* 0x000fe2000f8e18ff */
[----:B------:R-:W-:Y:S01]  /*25f0*/  UIADD3 UR18, UPT, UPT, UR18, 0x50, URZ ;  /* 0x0000005012127890 */ /* 0x000fe2000fffe0ff */
[----:B---3--:R-:W-:Y:S01]  /*2600*/  IMAD.U32 R2, R5, -0x80000000, RZ ;  /* 0x8000000005027824 */ /* 0x008fe200078e00ff */
[----:B------:R-:W-:-:S04]  /*2610*/  UISETP.NE.AND UP0, UPT, UR35, 0x2, UPT ;  /* 0x000000022300788c */ /* 0x000fc8000bf05270 */
[----:B------:R-:W-:Y:S02]  /*2620*/  USEL UR13, URZ, 0x1, UP0 ;  /* 0x00000001ff0d7887 */ /* 0x000fe40008000000 */
[----:B------:R-:W-:Y:S01]  /*2630*/  USEL UR35, UR35, URZ, UP0 ;  /* 0x000000ff23237287 */ /* 0x000fe20008000000 */
[----:B------:R2:W-:Y:S03]  /*2640*/  UTCBAR.MULTICAST [UR18], URZ, UR26 ;  /* 0x000000ff120073e9 */ /* 0x0005e6000800081a */
[----:B------:R-:W-:Y:S01]  /*2650*/  ULEA UR16, UR35, UR12, 0x3 ;  /* 0x0000000c23107291 */ /* 0x000fe2000f8e18ff */
[----:B------:R-:W-:-:S05]  /*2660*/  LOP3.LUT R7, R7, UR13, RZ, 0x3c, !PT ;  /* 0x0000000d07077c12 */ /* 0x000fca000f8e3cff */
[----:B------:R-:W-:-:S04]  /*2670*/  IMAD.U32 R4, R7, -0x80000000, RZ ;  /* 0x8000000007047824 */ /* 0x000fc800078e00ff */
[----:B------:R2:W-:Y:S01]  /*2680*/  SYNCS.PHASECHK.TRANS64.TRYWAIT PT, [UR16+0x60], R4 ;  /* 0x00006004ff0075a7 */ /* 0x0005e200080e1110 */
[----:B------:R-:W3:Y:S02]  /*2690*/  SYNCS.PHASECHK.TRANS64.TRYWAIT P0, [R3+URZ+0x70], R2 ;  /* 0x00007002030075a7 */ /* 0x000ee400080011ff */
[----:B--23--:R-:W-:Y:S05]  /*26a0*/  @!P0 BRA `(.L_x_42) ;  /* 0x0000002c00f08947 */ /* 0x00cfea0003800000 */
.L_x_86:
[C---:B------:R-:W-:Y:S01]  /*26b0*/  LEA R2, R6.reuse, UR12, 0x4 ;  /* 0x0000000c06027c11 */ /* 0x040fe2000f8e20ff */
[----:B------:R-:W-:-:S05]  /*26c0*/  VIADD R6, R6, 0x1 ;  /* 0x0000000106067836 */ /* 0x000fca0000000000 */
[----:B------:R-:W3:Y:S01]  /*26d0*/  LDS R2, [R2+0x31c1c] ;  /* 0x031c1c0002027984 */ /* 0x000ee20000000800 */
[C---:B----4-:R-:W-:Y:S01]  /*26e0*/  ISETP.NE.AND P1, PT, R6.reuse, 0x2, PT ;  /* 0x000000020600780c */ /* 0x050fe20003f25270 */
[----:B------:R4:W-:Y:S06]  /*26f0*/  MEMBAR.ALL.CTA ;  /* 0x0000000000007992 */ /* 0x0009ec0000008000 */
[----:B----4-:R-:W4:Y:S01]  /*2700*/  FENCE.VIEW.ASYNC.S ;  /* 0x00000000000073c6 */ /* 0x010f220000000000 */
[----:B------:R-:W-:Y:S02]  /*2710*/  SEL R4, RZ, 0x1, P1 ;  /* 0x00000001ff047807 */ /* 0x000fe40000800000 */
[----:B------:R-:W-:-:S02]  /*2720*/  SEL R6, R6, RZ, P1 ;  /* 0x000000ff06067207 */ /* 0x000fc40000800000 */
[----:B------:R-:W-:Y:S01]  /*2730*/  LOP3.LUT R5, R5, R4, RZ, 0x3c, !PT ;  /* 0x0000000405057212 */ /* 0x000fe200078e3cff */
[----:B----4-:R4:W-:Y:S01]  /*2740*/  SYNCS.ARRIVE.TRANS64.ART0 RZ, [R3+URZ+0x80], R0 ;  /* 0x0000800003ff79a7 */ /* 0x0109e200085000ff */
[----:B---3--:R-:W-:-:S13]  /*2750*/  ISETP.NE.AND P0, PT, R2, 0x1, PT ;  /* 0x000000010200780c */ /* 0x008fda0003f05270 */
[----:B----4-:R-:W-:Y:S05]  /*2760*/  @!P0 BRA `(.L_x_43) ;  /* 0xfffffff800408947 */ /* 0x010fea000383ffff */
[----:B------:R-:W-:-:S06]  /*2770*/  UIADD3 UR35, UPT, UPT, UR35, 0x1, URZ ;  /* 0x0000000123237890 */ /* 0x000fcc000fffe0ff */
[----:B------:R-:W-:Y:S02]  /*2780*/  MOV R2, UR35 ;  /* 0x0000002300027c02 */ /* 0x000fe40008000f00 */
.L_x_36:
[----:B------:R-:W-:-:S09]  /*2790*/  UISETP.NE.AND UP0, UPT, UR15, URZ, UPT ;  /* 0x000000ff0f00728c */ /* 0x000fd2000bf05270 */
[----:B------:R-:W-:Y:S05]  /*27a0*/  BRA.U UP0, `(.L_x_34) ;  /* 0x0000000100207547 */ /* 0x000fea000b800000 */
[----:B------:R-:W-:-:S04]  /*27b0*/  ISETP.NE.AND P0, PT, R2, 0x2, PT ;  /* 0x000000020200780c */ /* 0x000fc80003f05270 */
[----:B------:R-:W-:Y:S02]  /*27c0*/  SEL R0, RZ, 0x1, P0 ;  /* 0x00000001ff007807 */ /* 0x000fe40000000000 */
[----:B------:R-:W-:Y:S02]  /*27d0*/  SEL R2, R2, RZ, P0 ;  /* 0x000000ff02027207 */ /* 0x000fe40000000000 */
[----:B------:R-:W-:Y:S02]  /*27e0*/  LOP3.LUT R0, R7, R0, RZ, 0x3c, !PT ;  /* 0x0000000007007212 */ /* 0x000fe400078e3cff */
[----:B------:R-:W-:-:S03]  /*27f0*/  LEA R2, R2, UR12, 0x3 ;  /* 0x0000000c02027c11 */ /* 0x000fc6000f8e18ff */
[----:B------:R-:W-:-:S04]  /*2800*/  IMAD.U32 R4, R0, -0x80000000, RZ ;  /* 0x8000000000047824 */ /* 0x000fc800078e00ff */
[----:B------:R-:W3:Y:S02]  /*2810*/  SYNCS.PHASECHK.TRANS64.TRYWAIT P0, [R2+URZ+0x60], R4 ;  /* 0x00006004020075a7 */ /* 0x000ee400080011ff */
[----:B---3--:R-:W-:Y:S05]  /*2820*/  @!P0 BRA `(.L_x_44) ;  /* 0x0000002c00ac8947 */ /* 0x008fea0003800000 */
.L_x_34:
[----:B------:R-:W-:-:S13]  /*2830*/  ISETP.GT.AND P0, PT, R75, 0x3, PT ;  /* 0x000000034b00780c */ /* 0x000fda0003f04270 */
[----:B-1----:R-:W-:Y:S05]  /*2840*/  @P0 EXIT ;  /* 0x000000000000094d */ /* 0x002fea0003800000 */
[----:B------:R-:W-:-:S13]  /*2850*/  ISETP.NE.AND P0, PT, R75, RZ, PT ;  /* 0x000000ff4b00720c */ /* 0x000fda0003f05270 */
[----:B------:R-:W-:Y:S05]  /*2860*/  @P0 BRA `(.L_x_45) ;  /* 0x0000000000b80947 */ /* 0x000fea0003800000 */
[----:B------:R-:W1:Y:S01]  /*2870*/  S2UR UR5, SR_CgaCtaId ;  /* 0x00000000000579c3 */ /* 0x000e620000008800 */
[----:B------:R-:W-:Y:S01]  /*2880*/  NOP ;  /* 0x0000000000007918 */ /* 0x000fe20000000000 */
[----:B------:R-:W-:Y:S02]  /*2890*/  UMOV UR4, 0x40 ;  /* 0x0000004000047882 */ /* 0x000fe40000000000 */
[----:B-1----:R-:W-:-:S09]  /*28a0*/  ULEA UR4, UR5, UR4, 0x18 ;  /* 0x0000000405047291 */ /* 0x002fd2000f8ec0ff */
[----:B---3--:R-:W1:Y:S01]  /*28b0*/  LDS.U8 R0, [UR4] ;  /* 0x00000004ff007984 */ /* 0x008e620008000000 */
[----:B------:R-:W-:Y:S02]  /*28c0*/  UMOV UR4, 0x400 ;  /* 0x0000040000047882 */ /* 0x000fe40000000000 */
[----:B------:R-:W-:Y:S01]  /*28d0*/  ULEA UR4, UR5, UR4, 0x18 ;  /* 0x0000000405047291 */ /* 0x000fe2000f8ec0ff */
[----:B-1----:R-:W-:-:S13]  /*28e0*/  ISETP.NE.AND P0, PT, R0, RZ, PT ;  /* 0x000000ff0000720c */ /* 0x002fda0003f05270 */
[----:B------:R-:W-:Y:S05]  /*28f0*/  @P0 BRA `(.L_x_46) ;  /* 0x00000000007c0947 */ /* 0x000fea0003800000 */
[----:B------:R-:W-:-:S13]  /*2900*/  ELECT P0, URZ, PT ;  /* 0x0000000000ff782f */ /* 0x000fda0003800000 */
[----:B------:R-:W-:Y:S05]  /*2910*/  @!P0 BRA `(.L_x_47) ;  /* 0x0000000000848947 */ /* 0x000fea0003800000 */
[----:B------:R-:W-:-:S05]  /*2920*/  UMOV UR6, 0x10 ;  /* 0x0000001000067882 */ /* 0x000fca0000000000 */
[----:B------:R-:W-:Y:S04]  /*2930*/  DEPBAR.LE SB1, 0x36 ;  /* 0x00009d800000791a */ /* 0x000fe80000000000 */
[----:B------:R-:W1:Y:S02]  /*2940*/  UTCATOMSWS.FIND_AND_SET.ALIGN UP0, UR6, UR6 ;  /* 0x00000006000675e3 */ /* 0x000e640008000800 */
[----:B-1----:R-:W-:Y:S01]  /*2950*/  PLOP3.LUT P0, PT, PT, PT, UP0, 0x80, 0x8 ;  /* 0x000000000008781c */ /* 0x002fe20003f0f008 */
[----:B--2---:R-:W-:-:S03]  /*2960*/  IMAD.U32 R3, RZ, RZ, UR6 ;  /* 0x00000006ff037e24 */ /* 0x004fc6000f8e00ff */
[----:B------:R-:W-:-:S04]  /*2970*/  SEL R0, RZ, 0xffffffff, !P0 ;  /* 0xffffffffff007807 */ /* 0x000fc80004000000 */
[----:B------:R-:W-:-:S13]  /*2980*/  ISETP.NE.AND P0, PT, R0, RZ, PT ;  /* 0x000000ff0000720c */ /* 0x000fda0003f05270 */
[----:B------:R-:W-:Y:S05]  /*2990*/  @P0 BRA `(.L_x_48) ;  /* 0x0000000000240947 */ /* 0x000fea0003800000 */
.L_x_49:
[----:B------:R-:W-:Y:S05]  /*29a0*/  NANOSLEEP 0x64 ;  /* 0x000000640000795d */ /* 0x000fea0003800000 */
[----:B------:R-:W-:-:S05]  /*29b0*/  UMOV UR6, 0x10 ;  /* 0x0000001000067882 */ /* 0x000fca0000000000 */
[----:B------:R-:W-:Y:S04]  /*29c0*/  DEPBAR.LE SB1, 0x36 ;  /* 0x00009d800000791a */ /* 0x000fe80000000000 */
[----:B------:R-:W1:Y:S02]  /*29d0*/  UTCATOMSWS.FIND_AND_SET.ALIGN UP0, UR6, UR6 ;  /* 0x00000006000675e3 */ /* 0x000e640008000800 */
[----:B-1----:R-:W-:Y:S01]  /*29e0*/  PLOP3.LUT P0, PT, PT, PT, UP0, 0x80, 0x8 ;  /* 0x000000000008781c */ /* 0x002fe20003f0f008 */
[----:B------:R-:W-:-:S03]  /*29f0*/  IMAD.U32 R3, RZ, RZ, UR6 ;  /* 0x00000006ff037e24 */ /* 0x000fc6000f8e00ff */
[----:B------:R-:W-:-:S04]  /*2a00*/  SEL R0, RZ, 0xffffffff, !P0 ;  /* 0xffffffffff007807 */ /* 0x000fc80004000000 */
[----:B------:R-:W-:-:S13]  /*2a10*/  ISETP.NE.AND P0, PT, R0, RZ, PT ;  /* 0x000000ff0000720c */ /* 0x000fda0003f05270 */
[----:B------:R-:W-:Y:S05]  /*2a20*/  @!P0 BRA `(.L_x_49) ;  /* 0xfffffffc00dc8947 */ /* 0x000fea000383ffff */
.L_x_48:
[C---:B------:R-:W-:Y:S01]  /*2a30*/  R2UR UR7, R3.reuse ;  /* 0x00000000030772ca */ /* 0x040fe200000e0000 */
[----:B------:R-:W-:Y:S01]  /*2a40*/  IMAD.MOV.U32 R0, RZ, RZ, 0xffff ;  /* 0x0000ffffff007424 */ /* 0x000fe200078e00ff */
[----:B------:R-:W-:Y:S02]  /*2a50*/  UMOV UR6, 0x50 ;  /* 0x0000005000067882 */ /* 0x000fe40000000000 */
[----:B------:R-:W-:Y:S02]  /*2a60*/  ULEA UR6, UR5, UR6, 0x18 ;  /* 0x0000000605067291 */ /* 0x000fe4000f8ec0ff */
[----:B------:R-:W-:Y:S01]  /*2a70*/  SHF.L.U32 R0, R0, R3, RZ ;  /* 0x0000000300007219 */ /* 0x000fe200000006ff */
[----:B------:R-:W-:-:S06]  /*2a80*/  IMAD.SHL.U32 R3, R3, 0x20, RZ ;  /* 0x0000002003037824 */ /* 0x000fcc00078e00ff */
[----:B------:R-:W-:-:S04]  /*2a90*/  UIADD3 UR7, UPT, UPT, UR7, 0x10, URZ ;  /* 0x0000001007077890 */ /* 0x000fc8000fffe0ff */
[----:B------:R-:W-:-:S06]  /*2aa0*/  USHF.L.U32 UR7, UR14, UR7, URZ ;  /* 0x000000070e077299 */ /* 0x000fcc00080006ff */
[----:B------:R-:W-:-:S05]  /*2ab0*/  LOP3.LUT R0, R0, UR7, RZ, 0xfc, !PT ;  /* 0x0000000700007c12 */ /* 0x000fca000f8efcff */
[----:B------:R1:W-:Y:S04]  /*2ac0*/  ATOMS.OR RZ, [UR6], R0 ;  /* 0x00000000ffff798c */ /* 0x0003e8000b000006 */
[----:B------:R1:W-:Y:S01]  /*2ad0*/  STS [UR4+0x98], R3 ;  /* 0x00009803ff007988 */ /* 0x0003e20008000804 */
[----:B------:R-:W-:Y:S05]  /*2ae0*/  BRA `(.L_x_47) ;  /* 0x0000000000107947 */ /* 0x000fea0003800000 */
.L_x_46:
[----:B------:R-:W-:Y:S02]  /*2af0*/  MOV R0, 0xffffffff ;  /* 0xffffffff00007802 */ /* 0x000fe40000000f00 */
[----:B------:R-:W-:-:S03]  /*2b00*/  MOV R2, 0x2b30 ;  /* 0x00002b3000027802 */ /* 0x000fc60000000f00 */
[----:B------:R1:W-:Y:S04]  /*2b10*/  STS [UR4+0x98], R0 ;  /* 0x00009800ff007988 */ /* 0x0003e80008000804 */
[----:B-12---:R-:W-:Y:S05]  /*2b20*/  CALL.REL.NOINC `($__internal_1_$__cuda_sm10x_tcgen05_guardrail_trap_phase_invalid_during_alloc) ;  /* 0x0000002c00587944 */ /* 0x006fea0003c00000 */
.L_x_47:
[----:B------:R-:W-:Y:S05]  /*2b30*/  WARPSYNC.ALL ;  /* 0x0000000000007948 */ /* 0x000fea0003800000 */
[----:B------:R-:W-:Y:S01]  /*2b40*/  NOP ;  /* 0x0000000000007918 */ /* 0x000fe20000000000 */
.L_x_45:
[----:B------:R-:W4:Y:S08]  /*2b50*/  S2UR UR4, SR_CgaCtaId ;  /* 0x00000000000479c3 */ /* 0x000f300000008800 */
[----:B------:R-:W-:Y:S06]  /*2b60*/  BAR.SYNC.DEFER_BLOCKING 0x3, 0xa0 ;  /* 0x00c2800000007b1d */ /* 0x000fec0000010000 */
[----:B------:R-:W-:-:S02]  /*2b70*/  UMOV UR5, 0x400 ;  /* 0x0000040000057882 */ /* 0x000fc40000000000 */
[----:B----4-:R-:W-:-:S06]  /*2b80*/  ULEA UR4, UR4, UR5, 0x18 ;  /* 0x0000000504047291 */ /* 0x010fcc000f8ec0ff */
[----:B-12---:R-:W-:-:S05]  /*2b90*/  MOV R3, UR4 ;  /* 0x0000000400037c02 */ /* 0x006fca0008000f00 */
[----:B------:R1:W2:Y:S01]  /*2ba0*/  LDS R74, [R3+0x98] ;  /* 0x00009800034a7984 */ /* 0x0002a20000000800 */
[----:B------:R-:W4:Y:S02]  /*2bb0*/  SYNCS.PHASECHK.TRANS64.TRYWAIT P0, [R3+URZ+0x70], RZ ;  /* 0x000070ff030075a7 */ /* 0x000f2400080011ff */
[----:B-12-4-:R-:W-:Y:S05]  /*2bc0*/  @!P0 BRA `(.L_x_50) ;  /* 0x0000002800dc8947 */ /* 0x016fea0003800000 */
.L_x_88:
[----:B------:R-:W2:Y:S01]  /*2bd0*/  LDS.128 R52, [R3+0x31c10] ;  /* 0x031c100003347984 */ /* 0x000ea20000000c00 */
[----:B---3--:R-:W-:Y:S01]  /*2be0*/  HFMA2 R0, -RZ, RZ, 0, 5.9604644775390625e-08 ;  /* 0x00000001ff007431 */ /* 0x008fe200000001ff */
[----:B------:R3:W-:Y:S06]  /*2bf0*/  MEMBAR.ALL.CTA ;  /* 0x0000000000007992 */ /* 0x0007ec0000008000 */
[----:B---3--:R-:W3:Y:S02]  /*2c00*/  FENCE.VIEW.ASYNC.S ;  /* 0x00000000000073c6 */ /* 0x008ee40000000000 */
[----:B---3--:R3:W-:Y:S01]  /*2c10*/  SYNCS.ARRIVE.TRANS64.ART0 RZ, [R3+URZ+0x80], R0 ;  /* 0x0000800003ff79a7 */ /* 0x0087e200085000ff */
[----:B--2---:R-:W-:-:S13]  /*2c20*/  ISETP.NE.AND P0, PT, R55, 0x1, PT ;  /* 0x000000013700780c */ /* 0x004fda0003f05270 */
[----:B---3--:R-:W-:Y:S05]  /*2c30*/  @P0 BRA `(.L_x_51) ;  /* 0x0000002000a80947 */ /* 0x008fea0003800000 */
[----:B------:R-:W-:Y:S01]  /*2c40*/  IMAD.SHL.U32 R4, R58, 0x80, RZ ;  /* 0x000000803a047824 */ /* 0x000fe200078e00ff */
[----:B------:R-:W-:Y:S01]  /*2c50*/  SHF.R.U32.HI R63, RZ, 0x5, R58 ;  /* 0x00000005ff3f7819 */ /* 0x000fe2000001163a */
[----:B------:R-:W2:Y:S01]  /*2c60*/  S2UR UR8, SR_CgaCtaId ;  /* 0x00000000000879c3 */ /* 0x000ea20000008800 */
[----:B------:R-:W3:Y:S01]  /*2c70*/  S2R R56, SR_LANEID ;  /* 0x0000000000387919 */ /* 0x000ee20000000000 */
[----:B------:R-:W-:Y:S01]  /*2c80*/  IMAD R73, R75, 0x4, R3 ;  /* 0x000000044b497824 */ /* 0x000fe200078e0203 */
[----:B------:R-:W-:Y:S01]  /*2c90*/  LOP3.LUT R4, R4, 0xf80, RZ, 0xc0, !PT ;  /* 0x00000f8004047812 */ /* 0x000fe200078ec0ff */
[----:B------:R-:W-:Y:S01]  /*2ca0*/  IMAD.MOV.U32 R62, RZ, RZ, 0x1 ;  /* 0x00000001ff3e7424 */ /* 0x000fe200078e00ff */
[----:B------:R-:W-:Y:S01]  /*2cb0*/  CS2R R60, SRZ ;  /* 0x00000000003c7805 */ /* 0x000fe2000001ff00 */
[----:B------:R-:W-:Y:S01]  /*2cc0*/  IMAD.MOV.U32 R59, RZ, RZ, RZ ;  /* 0x000000ffff3b7224 */ /* 0x000fe200078e00ff */
[----:B------:R-:W-:Y:S01]  /*2cd0*/  UMOV UR9, 0x400 ;  /* 0x0000040000097882 */ /* 0x000fe20000000000 */
[----:B------:R-:W-:Y:S01]  /*2ce0*/  IMAD R4, R63, 0x1000, R4 ;  /* 0x000010003f047824 */ /* 0x000fe200078e0204 */
[----:B------:R-:W4:Y:S03]  /*2cf0*/  LDCU.64 UR10, c[0x0][0x348] ;  /* 0x00006900ff0a77ac */ /* 0x000f260008000a00 */
[----:B------:R-:W-:-:S04]  /*2d00*/  IMAD.IADD R4, R3, 0x1, R4 ;  /* 0x0000000103047824 */ /* 0x000fc800078e0204 */
[C---:B------:R-:W-:Y:S02]  /*2d10*/  VIADD R2, R4.reuse, 0x400 ;  /* 0x0000040004027836 */ /* 0x040fe40000000000 */
[C---:B------:R-:W-:Y:S02]  /*2d20*/  VIADD R5, R4.reuse, 0x430 ;  /* 0x0000043004057836 */ /* 0x040fe40000000000 */
[C---:B------:R-:W-:Y:S01]  /*2d30*/  VIADD R6, R4.reuse, 0x420 ;  /* 0x0000042004067836 */ /* 0x040fe20000000000 */
[----:B------:R-:W-:Y:S01]  /*2d40*/  SHF.R.U32.HI R69, RZ, 0x3, R2 ;  /* 0x00000003ff457819 */ /* 0x000fe20000011602 */
[----:B------:R-:W-:Y:S01]  /*2d50*/  VIADD R7, R4, 0x410 ;  /* 0x0000041004077836 */ /* 0x000fe20000000000 */
[----:B------:R-:W-:Y:S01]  /*2d60*/  SHF.R.U32.HI R72, RZ, 0x3, R5 ;  /* 0x00000003ff487819 */ /* 0x000fe20000011605 */
[----:B--2---:R-:W-:Y:S01]  /*2d70*/  ULEA UR7, UR8, UR9, 0x18 ;  /* 0x0000000908077291 */ /* 0x004fe2000f8ec0ff */
[----:B------:R-:W-:Y:S02]  /*2d80*/  LOP3.LUT R69, R2, 0x70, R69, 0x78, !PT ;  /* 0x0000007002457812 */ /* 0x000fe400078e7845 */
[----:B------:R-:W-:-:S02]  /*2d90*/  LOP3.LUT R2, R58, 0x1f, RZ, 0xc0, !PT ;  /* 0x0000001f3a027812 */ /* 0x000fc400078ec0ff */
[----:B------:R-:W-:Y:S01]  /*2da0*/  LOP3.LUT R72, R5, 0x70, R72, 0x78, !PT ;  /* 0x0000007005487812 */ /* 0x000fe200078e7848 */
[----:B------:R-:W-:Y:S01]  /*2db0*/  VIADD R5, R4, 0x470 ;  /* 0x0000047004057836 */ /* 0x000fe20000000000 */
[----:B------:R-:W-:Y:S01]  /*2dc0*/  SHF.R.U32.HI R71, RZ, 0x3, R6 ;  /* 0x00000003ff477819 */ /* 0x000fe20000011606 */
[C---:B------:R-:W-:Y:S01]  /*2dd0*/  IMAD R2, R63.reuse, 0x20, R2 ;  /* 0x000000203f027824 */ /* 0x040fe200078e0202 */
[----:B------:R-:W-:Y:S01]  /*2de0*/  SHF.R.U32.HI R70, RZ, 0x3, R7 ;  /* 0x00000003ff467819 */ /* 0x000fe20000011607 */
[----:B------:R-:W-:Y:S01]  /*2df0*/  IMAD R63, R63, 0x200000, R74 ;  /* 0x002000003f3f7824 */ /* 0x000fe200078e024a */
[----:B------:R-:W-:Y:S01]  /*2e00*/  SHF.R.U32.HI R68, RZ, 0x3, R5 ;  /* 0x00000003ff447819 */ /* 0x000fe20000011605 */
[----:B------:R-:W-:Y:S01]  /*2e10*/  IMAD.SHL.U32 R2, R2, 0x20, RZ ;  /* 0x0000002002027824 */ /* 0x000fe200078e00ff */
[----:B------:R-:W-:Y:S01]  /*2e20*/  LOP3.LUT R71, R6, 0x70, R71, 0x78, !PT ;  /* 0x0000007006477812 */ /* 0x000fe200078e7847 */
[C---:B------:R-:W-:Y:S01]  /*2e30*/  VIADD R6, R4.reuse, 0x460 ;  /* 0x0000046004067836 */ /* 0x040fe20000000000 */
[----:B------:R-:W-:Y:S01]  /*2e40*/  LOP3.LUT R68, R5, 0x70, R68, 0x78, !PT ;  /* 0x0000007005447812 */ /* 0x000fe200078e7844 */
[----:B------:R-:W-:Y:S01]  /*2e50*/  VIADD R5, R4, 0x450 ;  /* 0x0000045004057836 */ /* 0x000fe20000000000 */
[----:B------:R-:W-:Y:S01]  /*2e60*/  LOP3.LUT R2, R2, 0xffff, RZ, 0xc0, !PT ;  /* 0x0000ffff02027812 */ /* 0x000fe200078ec0ff */
[----:B------:R-:W-:Y:S01]  /*2e70*/  VIADD R4, R4, 0x440 ;  /* 0x0000044004047836 */ /* 0x000fe20000000000 */
[----:B------:R-:W-:-:S02]  /*2e80*/  SHF.R.U32.HI R67, RZ, 0x3, R6 ;  /* 0x00000003ff437819 */ /* 0x000fc40000011606 */
[----:B------:R-:W-:Y:S02]  /*2e90*/  SHF.R.U32.HI R64, RZ, 0x1, R2 ;  /* 0x00000001ff407819 */ /* 0x000fe40000011602 */
[----:B------:R-:W-:Y:S02]  /*2ea0*/  SHF.R.U32.HI R66, RZ, 0x3, R5 ;  /* 0x00000003ff427819 */ /* 0x000fe40000011605 */
[----:B------:R-:W-:Y:S02]  /*2eb0*/  LOP3.LUT R64, R64, 0xffff, RZ, 0xc0, !PT ;  /* 0x0000ffff40407812 */ /* 0x000fe400078ec0ff */
[----:B------:R-:W-:Y:S02]  /*2ec0*/  SHF.R.U32.HI R65, RZ, 0x3, R4 ;  /* 0x00000003ff417819 */ /* 0x000fe40000011604 */
[----:B------:R-:W-:Y:S01]  /*2ed0*/  LOP3.LUT R70, R7, 0x70, R70, 0x78, !PT ;  /* 0x0000007007467812 */ /* 0x000fe200078e7846 */
[----:B------:R-:W-:Y:S01]  /*2ee0*/  IMAD.IADD R64, R3, 0x1, R64 ;  /* 0x0000000103407824 */ /* 0x000fe200078e0240 */
[----:B------:R-:W-:-:S02]  /*2ef0*/  LOP3.LUT R67, R6, 0x70, R67, 0x78, !PT ;  /* 0x0000007006437812 */ /* 0x000fc400078e7843 */
[----:B------:R-:W-:Y:S02]  /*2f00*/  LOP3.LUT R66, R5, 0x70, R66, 0x78, !PT ;  /* 0x0000007005427812 */ /* 0x000fe400078e7842 */
[----:B---34-:R-:W-:-:S07]  /*2f10*/  LOP3.LUT R65, R4, 0x70, R65, 0x78, !PT ;  /* 0x0000007004417812 */ /* 0x018fce00078e7841 */
.L_x_63:
[----:B-12---:R-:W2:Y:S01]  /*2f20*/  LDC.64 R8, c[0x0][0x750] ;  /* 0x0001d400ff087b82 */ /* 0x006ea20000000a00 */
[----:B------:R-:W-:-:S04]  /*2f30*/  IMAD.SHL.U32 R77, R52, 0x80, RZ ;  /* 0x00000080344d7824 */ /* 0x000fc800078e00ff */
[----:B------:R-:W-:-:S03]  /*2f40*/  IMAD.IADD R7, R77, 0x1, R58 ;  /* 0x000000014d077824 */ /* 0x000fc600078e023a */
[----:B------:R-:W3:Y:S01]  /*2f50*/  LDC.64 R4, c[0x0][0x758] ;  /* 0x0001d600ff047b82 */ /* 0x000ee20000000a00 */
[----:B------:R-:W-:Y:S01]  /*2f60*/  LEA R52, R60, R3, 0x3 ;  /* 0x000000033c347211 */ /* 0x000fe200078e18ff */
[----:B--2---:R-:W-:-:S05]  /*2f70*/  IMAD.WIDE R8, R54, 0x4, R8 ;  /* 0x0000000436087825 */ /* 0x004fca00078e0208 */
[----:B------:R2:W5:Y:S01]  /*2f80*/  LDG.E R76, desc[UR22][R8.64] ;  /* 0x00000016084c7981 */ /* 0x000562000c1e1900 */
[----:B---3--:R-:W-:Y:S01]  /*2f90*/  IMAD.WIDE R6, R7, 0x4, R4 ;  /* 0x0000000407067825 */ /* 0x008fe200078e0204 */
[----:B------:R-:W-:-:S04]  /*2fa0*/  SHF.L.U32 R5, R59, 0x1f, RZ ;  /* 0x0000001f3b057819 */ /* 0x000fc800000006ff */
[----:B------:R2:W5:Y:S01]  /*2fb0*/  LDG.E R55, desc[UR22][R6.64] ;  /* 0x0000001606377981 */ /* 0x000562000c1e1900 */
[----:B------:R-:W3:Y:S01]  /*2fc0*/  SYNCS.PHASECHK.TRANS64.TRYWAIT P1, [R52+URZ+0x50], R5 ;  /* 0x00005005340075a7 */ /* 0x000ee200080211ff */
[----:B------:R-:W-:Y:S02]  /*2fd0*/  PLOP3.LUT P0, PT, PT, PT, PT, 0x80, 0x8 ;  /* 0x000000000008781c */ /* 0x000fe40003f0f070 */
[----:B------:R-:W-:Y:S01]  /*2fe0*/  ISETP.NE.AND P2, PT, R75, RZ, PT ;  /* 0x000000ff4b00720c */ /* 0x000fe20003f45270 */
[----:B--23--:R-:W-:-:S12]  /*2ff0*/  @!P1 BRA `(.L_x_52) ;  /* 0x0000002400e49947 */ /* 0x00cfd80003800000 */
.L_x_90:
[----:B------:R-:W-:Y:S02]  /*3000*/  HFMA2 R80, -RZ, RZ, 0, 0 ;  /* 0x00000000ff507431 */ /* 0x000fe400000001ff */
[--C-:B------:R-:W-:Y:S01]  /*3010*/  IMAD.MOV.U32 R57, RZ, RZ, R54.reuse ;  /* 0x000000ffff397224 */ /* 0x100fe200078e0036 */
[----:B------:R-:W-:Y:S01]  /*3020*/  SHF.R.S32.HI R2, RZ, 0x1f, R54 ;  /* 0x0000001fff027819 */ /* 0x000fe20000011436 */
[----:B------:R-:W-:Y:S01]  /*3030*/  IMAD R54, R60, 0x80, R63 ;  /* 0x000000803c367824 */ /* 0x000fe200078e023f */
[----:B------:R-:W-:-:S07]  /*3040*/  MOV R78, RZ ;  /* 0x000000ff004e7202 */ /* 0x000fce0000000f00 */
.L_x_58:
[----:B------:R-:W-:Y:S01]  /*3050*/  SHF.L.U32 R79, R80, 0x5, RZ ;  /* 0x00000005504f7819 */ /* 0x000fe200000006ff */
[----:B------:R-:W-:Y:S05]  /*3060*/  WARPSYNC.ALL ;  /* 0x0000000000007948 */ /* 0x000fea0003800000 */
[----:B------:R-:W-:Y:S01]  /*3070*/  NOP ;  /* 0x0000000000007918 */ /* 0x000fe20000000000 */
[----:B------:R-:W-:Y:S01]  /*3080*/  IADD3 R4, PT, PT, R54, R79, RZ ;  /* 0x0000004f36047210 */ /* 0x000fe20007ffe0ff */
[----:B------:R-:W-:Y:S01]  /*3090*/  BSSY.RECONVERGENT B0, `(.L_x_53) ;  /* 0x0000083000007945 */ /* 0x000fe20003800200 */
[----:B------:R-:W-:Y:S02]  /*30a0*/  PLOP3.LUT P3, PT, P0, PT, PT, 0x80, 0x8 ;  /* 0x000000000008781c */ /* 0x000fe4000076f070 */
[----:B------:R-:W-:-:S13]  /*30b0*/  R2UR UR4, R4 ;  /* 0x00000000040472ca */ /* 0x000fda00000e0000 */
[----:B------:R-:W3:Y:S01]  /*30c0*/  LDTM.x32 R12, tmem[UR4+0x20] ;  /* 0x00002004000c79ee */ /* 0x000ee200082c0000 */
[----:B------:R-:W-:Y:S01]  /*30d0*/  R2UR UR4, R4 ;  /* 0x00000000040472ca */ /* 0x000fe200000e0000 */
[C---:B---3-5:R-:W-:Y:S01]  /*30e0*/  FMUL R81, R76.reuse, R12 ;  /* 0x0000000c4c517220 */ /* 0x068fe20000400000 */
[C---:B------:R-:W-:Y:S01]  /*30f0*/  FMUL R82, R76.reuse, R13 ;  /* 0x0000000d4c527220 */ /* 0x040fe20000400000 */
        /* <DEDUP_REMOVED lines=23> */
[----:B--2---:R-:W2:Y:S01]  /*3270*/  LDTM.x32 R4, tmem[UR4] ;  /* 0x00000004000479ee */ /* 0x004ea200082c0000 */
[C---:B------:R-:W-:Y:S01]  /*3280*/  FMUL R106, R76.reuse, R37 ;  /* 0x000000254c6a7220 */ /* 0x040fe20000400000 */
[C---:B------:R-:W-:Y:S01]  /*3290*/  FMUL R107, R76.reuse, R38 ;  /* 0x000000264c6b7220 */ /* 0x040fe20000400000 */
[----:B------:R-:W-:Y:S01]  /*32a0*/  FMUL R108, R76, R39 ;  /* 0x000000274c6c7220 */ /* 0x000fe20000400000 */
[----:B------:R-:W-:Y:S01]  /*32b0*/  F2FP.BF16.F32.PACK_AB R39, R88, R87 ;  /* 0x000000575827723e */ /* 0x000fe200000010ff */
[----:B------:R-:W-:Y:S01]  /*32c0*/  FMUL R40, R76, R40 ;  /* 0x000000284c287220 */ /* 0x000fe20000400000 */
[----:B------:R-:W-:Y:S01]  /*32d0*/  F2FP.BF16.F32.PACK_AB R38, R86, R85 ;  /* 0x000000555626723e */ /* 0x000fe200000010ff */
[----:B------:R-:W-:Y:S01]  /*32e0*/  FMUL R41, R76, R41 ;  /* 0x000000294c297220 */ /* 0x000fe20000400000 */
[----:B------:R-:W-:Y:S01]  /*32f0*/  F2FP.BF16.F32.PACK_AB R37, R84, R83 ;  /* 0x000000535425723e */ /* 0x000fe200000010ff */
[----:B------:R-:W-:Y:S01]  /*3300*/  FMUL R42, R76, R42 ;  /* 0x0000002a4c2a7220 */ /* 0x000fe20000400000 */
[----:B------:R-:W-:Y:S01]  /*3310*/  F2FP.BF16.F32.PACK_AB R36, R82, R81 ;  /* 0x000000515224723e */ /* 0x000fe200000010ff */
[----:B------:R-:W-:Y:S01]  /*3320*/  FMUL R43, R76, R43 ;  /* 0x0000002b4c2b7220 */ /* 0x000fe20000400000 */
[----:B------:R-:W-:-:S02]  /*3330*/  F2FP.BF16.F32.PACK_AB R47, R96, R95 ;  /* 0x0000005f602f723e */ /* 0x000fc400000010ff */
[----:B------:R-:W-:Y:S01]  /*3340*/  F2FP.BF16.F32.PACK_AB R46, R94, R93 ;  /* 0x0000005d5e2e723e */ /* 0x000fe200000010ff */
[----:B------:R3:W-:Y:S01]  /*3350*/  STS.128 [R65], R36 ;  /* 0x0000002441007388 */ /* 0x0007e20000000c00 */
[----:B------:R-:W-:Y:S02]  /*3360*/  F2FP.BF16.F32.PACK_AB R45, R92, R91 ;  /* 0x0000005b5c2d723e */ /* 0x000fe400000010ff */
[----:B------:R-:W-:Y:S02]  /*3370*/  F2FP.BF16.F32.PACK_AB R44, R90, R89 ;  /* 0x000000595a2c723e */ /* 0x000fe400000010ff */
[----:B------:R-:W-:Y:S02]  /*3380*/  F2FP.BF16.F32.PACK_AB R51, R104, R103 ;  /* 0x000000676833723e */ /* 0x000fe400000010ff */
[----:B------:R-:W-:Y:S01]  /*3390*/  F2FP.BF16.F32.PACK_AB R50, R102, R101 ;  /* 0x000000656632723e */ /* 0x000fe200000010ff */
[----:B------:R4:W-:Y:S01]  /*33a0*/  STS.128 [R66], R44 ;  /* 0x0000002c42007388 */ /* 0x0009e20000000c00 */
[----:B------:R-:W-:Y:S01]  /*33b0*/  F2FP.BF16.F32.PACK_AB R49, R100, R99 ;  /* 0x000000636431723e */ /* 0x000fe200000010ff */
[----:B--2---:R-:W-:Y:S01]  /*33c0*/  FMUL R109, R76, R4 ;  /* 0x000000044c6d7220 */ /* 0x004fe20000400000 */
[----:B------:R-:W-:Y:S01]  /*33d0*/  F2FP.BF16.F32.PACK_AB R48, R98, R97 ;  /* 0x000000616230723e */ /* 0x000fe200000010ff */
[C---:B------:R-:W-:Y:S01]  /*33e0*/  FMUL R110, R76.reuse, R5 ;  /* 0x000000054c6e7220 */ /* 0x040fe20000400000 */
[C---:B------:R-:W-:Y:S01]  /*33f0*/  FMUL R111, R76.reuse, R6 ;  /* 0x000000064c6f7220 */ /* 0x040fe20000400000 */
[C---:B------:R-:W-:Y:S01]  /*3400*/  FMUL R112, R76.reuse, R7 ;  /* 0x000000074c707220 */ /* 0x040fe20000400000 */
[C---:B------:R-:W-:Y:S01]  /*3410*/  FMUL R113, R76.reuse, R8 ;  /* 0x000000084c717220 */ /* 0x040fe20000400000 */
[C---:B------:R-:W-:Y:S01]  /*3420*/  FMUL R114, R76.reuse, R9 ;  /* 0x000000094c727220 */ /* 0x040fe20000400000 */
[C---:B------:R-:W-:Y:S01]  /*3430*/  FMUL R115, R76.reuse, R10 ;  /* 0x0000000a4c737220 */ /* 0x040fe20000400000 */
[C---:B------:R-:W-:Y:S01]  /*3440*/  FMUL R116, R76.reuse, R11 ;  /* 0x0000000b4c747220 */ /* 0x040fe20000400000 */
[----:B------:R2:W-:Y:S01]  /*3450*/  STS.128 [R67], R48 ;  /* 0x0000003043007388 */ /* 0x0005e20000000c00 */
        /* <DEDUP_REMOVED lines=11> */
[C---:B---3--:R-:W-:Y:S01]  /*3510*/  FMUL R36, R76.reuse, R12 ;  /* 0x0000000c4c247220 */ /* 0x048fe20000400000 */
[C---:B------:R-:W-:Y:S01]  /*3520*/  FMUL R37, R76.reuse, R13 ;  /* 0x0000000d4c257220 */ /* 0x040fe20000400000 */
[C---:B------:R-:W-:Y:S01]  /*3530*/  FMUL R38, R76.reuse, R14 ;  /* 0x0000000e4c267220 */ /* 0x040fe20000400000 */
[C---:B------:R-:W-:Y:S01]  /*3540*/  FMUL R39, R76.reuse, R15 ;  /* 0x0000000f4c277220 */ /* 0x040fe20000400000 */
[----:B------:R-:W-:Y:S01]  /*3550*/  FMUL R35, R76, R35 ;  /* 0x000000234c237220 */ /* 0x000fe20000400000 */
[----:B------:R-:W-:-:S02]  /*3560*/  F2FP.BF16.F32.PACK_AB R7, R116, R115 ;  /* 0x000000737407723e */ /* 0x000fc400000010ff */
[----:B------:R-:W-:Y:S01]  /*3570*/  F2FP.BF16.F32.PACK_AB R6, R114, R113 ;  /* 0x000000717206723e */ /* 0x000fe200000010ff */
[C---:B----4-:R-:W-:Y:S01]  /*3580*/  FMUL R44, R76.reuse, R16 ;  /* 0x000000104c2c7220 */ /* 0x050fe20000400000 */
[C---:B------:R-:W-:Y:S01]  /*3590*/  FMUL R45, R76.reuse, R17 ;  /* 0x000000114c2d7220 */ /* 0x040fe20000400000 */
[C---:B------:R-:W-:Y:S01]  /*35a0*/  FMUL R46, R76.reuse, R18 ;  /* 0x000000124c2e7220 */ /* 0x040fe20000400000 */
[----:B------:R-:W-:Y:S01]  /*35b0*/  FMUL R47, R76, R19 ;  /* 0x000000134c2f7220 */ /* 0x000fe20000400000 */
[----:B------:R-:W-:Y:S02]  /*35c0*/  F2FP.BF16.F32.PACK_AB R5, R112, R111 ;  /* 0x0000006f7005723e */ /* 0x000fe400000010ff */
[----:B------:R-:W-:Y:S02]  /*35d0*/  F2FP.BF16.F32.PACK_AB R4, R110, R109 ;  /* 0x0000006d6e04723e */ /* 0x000fe400000010ff */
[----:B------:R-:W-:Y:S02]  /*35e0*/  F2FP.BF16.F32.PACK_AB R11, R47, R46 ;  /* 0x0000002e2f0b723e */ /* 0x000fe400000010ff */
[----:B------:R-:W-:Y:S01]  /*35f0*/  F2FP.BF16.F32.PACK_AB R10, R45, R44 ;  /* 0x0000002c2d0a723e */ /* 0x000fe200000010ff */
[C---:B--2---:R-:W-:Y:S01]  /*3600*/  FMUL R48, R76.reuse, R20 ;  /* 0x000000144c307220 */ /* 0x044fe20000400000 */
[C---:B------:R-:W-:Y:S01]  /*3610*/  FMUL R49, R76.reuse, R21 ;  /* 0x000000154c317220 */ /* 0x040fe20000400000 */
[C---:B------:R-:W-:Y:S01]  /*3620*/  FMUL R50, R76.reuse, R22 ;  /* 0x000000164c327220 */ /* 0x040fe20000400000 */
[----:B------:R-:W-:Y:S01]  /*3630*/  FMUL R51, R76, R23 ;  /* 0x000000174c337220 */ /* 0x000fe20000400000 */
[----:B------:R-:W-:-:S02]  /*3640*/  F2FP.BF16.F32.PACK_AB R23, R43, R42 ;  /* 0x0000002a2b17723e */ /* 0x000fc400000010ff */
[----:B------:R-:W-:Y:S02]  /*3650*/  F2FP.BF16.F32.PACK_AB R22, R41, R40 ;  /* 0x000000282916723e */ /* 0x000fe400000010ff */
[----:B------:R-:W-:Y:S02]  /*3660*/  F2FP.BF16.F32.PACK_AB R21, R108, R107 ;  /* 0x0000006b6c15723e */ /* 0x000fe400000010ff */
[----:B------:R-:W-:Y:S02]  /*3670*/  F2FP.BF16.F32.PACK_AB R20, R106, R105 ;  /* 0x000000696a14723e */ /* 0x000fe400000010ff */
[----:B------:R-:W-:Y:S02]  /*3680*/  F2FP.BF16.F32.PACK_AB R9, R39, R38 ;  /* 0x000000262709723e */ /* 0x000fe400000010ff */
[----:B------:R-:W-:Y:S01]  /*3690*/  F2FP.BF16.F32.PACK_AB R8, R37, R36 ;  /* 0x000000242508723e */ /* 0x000fe200000010ff */
[----:B------:R2:W-:Y:S01]  /*36a0*/  STS.128 [R68], R20 ;  /* 0x0000001444007388 */ /* 0x0005e20000000c00 */
[----:B------:R-:W-:-:S02]  /*36b0*/  F2FP.BF16.F32.PACK_AB R15, R27, R26 ;  /* 0x0000001a1b0f723e */ /* 0x000fc400000010ff */
[----:B------:R-:W-:Y:S01]  /*36c0*/  F2FP.BF16.F32.PACK_AB R14, R25, R24 ;  /* 0x00000018190e723e */ /* 0x000fe200000010ff */
[----:B------:R2:W-:Y:S01]  /*36d0*/  STS.128 [R69], R4 ;  /* 0x0000000445007388 */ /* 0x0005e20000000c00 */
[----:B------:R-:W-:Y:S02]  /*36e0*/  F2FP.BF16.F32.PACK_AB R13, R51, R50 ;  /* 0x00000032330d723e */ /* 0x000fe400000010ff */
[----:B------:R-:W-:Y:S01]  /*36f0*/  F2FP.BF16.F32.PACK_AB R12, R49, R48 ;  /* 0x00000030310c723e */ /* 0x000fe200000010ff */
[----:B------:R2:W-:Y:S01]  /*3700*/  STS.128 [R70], R8 ;  /* 0x0000000846007388 */ /* 0x0005e20000000c00 */
[----:B------:R-:W-:Y:S02]  /*3710*/  F2FP.BF16.F32.PACK_AB R19, R35, R34 ;  /* 0x000000222313723e */ /* 0x000fe400000010ff */
[----:B------:R-:W-:Y:S01]  /*3720*/  F2FP.BF16.F32.PACK_AB R18, R33, R32 ;  /* 0x000000202112723e */ /* 0x000fe200000010ff */
[----:B------:R2:W-:Y:S01]  /*3730*/  STS.128 [R71], R12 ;  /* 0x0000000c47007388 */ /* 0x0005e20000000c00 */
[----:B------:R-:W-:-:S02]  /*3740*/  F2FP.BF16.F32.PACK_AB R17, R31, R30 ;  /* 0x0000001e1f11723e */ /* 0x000fc400000010ff */
[----:B------:R-:W-:-:S05]  /*3750*/  F2FP.BF16.F32.PACK_AB R16, R29, R28 ;  /* 0x0000001c1d10723e */ /* 0x000fca00000010ff */
[----:B------:R2:W-:Y:S01]  /*3760*/  STS.128 [R72], R16 ;  /* 0x0000001048007388 */ /* 0x0005e20000000c00 */
[----:B------:R3:W-:Y:S06]  /*3770*/  MEMBAR.ALL.CTA ;  /* 0x0000000000007992 */ /* 0x0007ec0000008000 */
[----:B---3--:R-:W3:Y:S02]  /*3780*/  FENCE.VIEW.ASYNC.S ;  /* 0x00000000000073c6 */ /* 0x008ee40000000000 */
[----:B---3--:R-:W-:Y:S06]  /*3790*/  BAR.SYNC.DEFER_BLOCKING 0x2, 0x80 ;  /* 0x0082000000007b1d */ /* 0x008fec0000010000 */
[----:B------:R-:W-:Y:S05]  /*37a0*/  @P2 BRA `(.L_x_54) ;  /* 0x0000000000442947 */ /* 0x000fea0003800000 */
[----:B------:R-:W-:Y:S01]  /*37b0*/  UIADD3 UR12, UP0, UPT, UR10, 0x240, URZ ;  /* 0x000002400a0c7890 */ /* 0x000fe2000ff1e0ff */
[----:B------:R-:W-:Y:S01]  /*37c0*/  PLOP3.LUT P0, PT, PT, PT, PT, 0x80, 0x8 ;  /* 0x000000000008781c */ /* 0x000fe20003f0f070 */
[----:B------:R-:W-:Y:S01]  /*37d0*/  IMAD R79, R53, 0x80, R79 ;  /* 0x00000080354f7824 */ /* 0x000fe200078e024f */
[----:B--2---:R-:W-:Y:S01]  /*37e0*/  IADD3 R4, PT, PT, R3, 0x400, RZ ;  /* 0x0000040003047810 */ /* 0x004fe20007ffe0ff */
[----:B------:R-:W-:-:S12]  /*37f0*/  UIADD3.X UR13, UPT, UPT, URZ, UR11, URZ, UP0, !UPT ;  /* 0x0000000bff0d7290 */ /* 0x000fd800087fe4ff */
.L_x_55:
[----:B------:R-:W-:Y:S02]  /*3800*/  PLOP3.LUT P1, PT, P1, P0, PT, 0xf2, 0x2f ;  /* 0x00000000002f781c */ /* 0x000fe40000f21e72 */
[----:B------:R-:W-:-:S08]  /*3810*/  @P0 R2UR P1, UR6, R77 ;  /* 0x000000004d0602ca */ /* 0x000fd00000020000 */
[----:B------:R-:W-:Y:S02]  /*3820*/  PLOP3.LUT P1, PT, P1, P0, PT, 0xf2, 0x2f ;  /* 0x00000000002f781c */ /* 0x000fe40000f21e72 */
[----:B------:R-:W-:-:S08]  /*3830*/  @P0 R2UR.OR P1, UR5, R79 ;  /* 0x000000004f0502ca */ /* 0x000fd00000120000 */
[----:B------:R-:W-:Y:S02]  /*3840*/  PLOP3.LUT P1, PT, P1, P0, PT, 0xf2, 0x2f ;  /* 0x00000000002f781c */ /* 0x000fe40000f21e72 */
[----:B------:R-:W-:-:S08]  /*3850*/  @P0 R2UR.OR P1, UR4, R4 ;  /* 0x00000000040402ca */ /* 0x000fd00000120000 */
[----:B------:R-:W-:Y:S02]  /*3860*/  @P0 PLOP3.LUT P0, PT, P1, PT, PT, 0x80, 0x8 ;  /* 0x000000000008081c */ /* 0x000fe40000f0f070 */
[----:B------:R-:W-:-:S03]  /*3870*/  PLOP3.LUT P1, PT, PT, PT, PT, 0x80, 0x8 ;  /* 0x000000000008781c */ /* 0x000fc60003f2f070 */
[----:B------:R2:W-:Y:S08]  /*3880*/  UTMASTG.2D [UR4], [UR12], desc[URZ] ;  /* 0x0000ff040c0073b5 */ /* 0x0005f00008009000 */
[----:B--2---:R-:W-:Y:S05]  /*3890*/  @P0 BRA.U.ANY `(.L_x_55) ;  /* 0xfffffffd00d80947 */ /* 0x004fea000393ffff */
[----:B------:R0:W-:Y:S01]  /*38a0*/  UTMACMDFLUSH ;  /* 0x00000000000079b7 */ /* 0x0001e20000000000 */
[----:B------:R-:W-:-:S04]  /*38b0*/  DEPBAR.LE SB0, 0x0 ;  /* 0x000080000000791a */ /* 0x000fc80000000000 */
.L_x_54:
[----:B------:R-:W-:Y:S05]  /*38c0*/  BSYNC.RECONVERGENT B0 ;  /* 0x0000000000007941 */ /* 0x000fea0003800200 */
.L_x_53:
[----:B------:R-:W-:Y:S01]  /*38d0*/  FMUL R127, R109, -1.4426950216293334961 ;  /* 0xbfb8aa3b6d7f7820 */ /* 0x000fe20000400000 */
[----:B------:R-:W-:Y:S01]  /*38e0*/  FMUL R126, R110, -1.4426950216293334961 ;  /* 0xbfb8aa3b6e7e7820 */ /* 0x000fe20000400000 */
[----:B------:R-:W-:Y:S01]  /*38f0*/  FMUL R125, R111, -1.4426950216293334961 ;  /* 0xbfb8aa3b6f7d7820 */ /* 0x000fe20000400000 */
[----:B------:R-:W-:Y:S01]  /*3900*/  FMUL R124, R112, -1.4426950216293334961 ;  /* 0xbfb8aa3b707c7820 */ /* 0x000fe20000400000 */
[----:B--2---:R-:W-:Y:S01]  /*3910*/  FMUL R20, R47, -1.4426950216293334961 ;  /* 0xbfb8aa3b2f147820 */ /* 0x004fe20000400000 */
[----:B------:R-:W-:Y:S01]  /*3920*/  FMUL R4, R35, -1.4426950216293334961 ;  /* 0xbfb8aa3b23047820 */ /* 0x000fe20000400000 */
[----:B------:R-:W-:Y:S01]  /*3930*/  FMUL R123, R113, -1.4426950216293334961 ;  /* 0xbfb8aa3b717b7820 */ /* 0x000fe20000400000 */
[----:B------:R-:W-:Y:S01]  /*3940*/  FMUL R122, R114, -1.4426950216293334961 ;  /* 0xbfb8aa3b727a7820 */ /* 0x000fe20000400000 */
[----:B------:R-:W-:Y:S01]  /*3950*/  FMUL R8, R31, -1.4426950216293334961 ;  /* 0xbfb8aa3b1f087820 */ /* 0x000fe20000400000 */
[----:B------:R-:W2:Y:S01]  /*3960*/  MUFU.EX2 R127, R127 ;  /* 0x0000007f007f7308 */ /* 0x000ea20000000800 */
[----:B------:R-:W-:Y:S01]  /*3970*/  FMUL R121, R115, -1.4426950216293334961 ;  /* 0xbfb8aa3b73797820 */ /* 0x000fe20000400000 */
[----:B------:R-:W-:Y:S01]  /*3980*/  FMUL R117, R38, -1.4426950216293334961 ;  /* 0xbfb8aa3b26757820 */ /* 0x000fe20000400000 */
[----:B------:R-:W-:Y:S01]  /*3990*/  FMUL R9, R30, -1.4426950216293334961 ;  /* 0xbfb8aa3b1e097820 */ /* 0x000fe20000400000 */
[----:B------:R-:W-:Y:S01]  /*39a0*/  FMUL R7, R32, -1.4426950216293334961 ;  /* 0xbfb8aa3b20077820 */ /* 0x000fe20000400000 */
[----:B------:R-:W-:Y:S01]  /*39b0*/  FMUL R120, R116, -1.4426950216293334961 ;  /* 0xbfb8aa3b74787820 */ /* 0x000fe20000400000 */
[----:B------:R-:W-:Y:S01]  /*39c0*/  FMUL R79, R39, -1.4426950216293334961 ;  /* 0xbfb8aa3b274f7820 */ /* 0x000fe20000400000 */
[----:B------:R-:W-:Y:S01]  /*39d0*/  FMUL R12, R27, -1.4426950216293334961 ;  /* 0xbfb8aa3b1b0c7820 */ /* 0x000fe20000400000 */
[----:B------:R-:W3:Y:S01]  /*39e0*/  MUFU.EX2 R126, R126 ;  /* 0x0000007e007e7308 */ /* 0x000ee20000000800 */
[----:B------:R-:W-:Y:S01]  /*39f0*/  FMUL R6, R33, -1.4426950216293334961 ;  /* 0xbfb8aa3b21067820 */ /* 0x000fe20000400000 */
[----:B------:R-:W-:Y:S01]  /*3a00*/  FMUL R15, R24, -1.4426950216293334961 ;  /* 0xbfb8aa3b180f7820 */ /* 0x000fe20000400000 */
[----:B------:R-:W-:Y:S01]  /*3a10*/  FMUL R14, R25, -1.4426950216293334961 ;  /* 0xbfb8aa3b190e7820 */ /* 0x000fe20000400000 */
[----:B------:R-:W-:Y:S01]  /*3a20*/  FMUL R13, R26, -1.4426950216293334961 ;  /* 0xbfb8aa3b1a0d7820 */ /* 0x000fe20000400000 */
[----:B------:R-:W-:Y:S01]  /*3a30*/  FMUL R21, R46, -1.4426950216293334961 ;  /* 0xbfb8aa3b2e157820 */ /* 0x000fe20000400000 */
[----:B------:R-:W-:Y:S01]  /*3a40*/  FMUL R5, R34, -1.4426950216293334961 ;  /* 0xbfb8aa3b22057820 */ /* 0x000fe20000400000 */
[----:B------:R-:W-:Y:S01]  /*3a50*/  FMUL R22, R45, -1.4426950216293334961 ;  /* 0xbfb8aa3b2d167820 */ /* 0x000fe20000400000 */
[----:B------:R-:W4:Y:S01]  /*3a60*/  MUFU.EX2 R125, R125 ;  /* 0x0000007d007d7308 */ /* 0x000f220000000800 */
[----:B------:R-:W-:Y:S01]  /*3a70*/  FMUL R23, R44, -1.4426950216293334961 ;  /* 0xbfb8aa3b2c177820 */ /* 0x000fe20000400000 */
[----:B------:R-:W-:Y:S01]  /*3a80*/  FMUL R10, R29, -1.4426950216293334961 ;  /* 0xbfb8aa3b1d0a7820 */ /* 0x000fe20000400000 */
[----:B------:R-:W-:Y:S01]  /*3a90*/  FMUL R16, R51, -1.4426950216293334961 ;  /* 0xbfb8aa3b33107820 */ /* 0x000fe20000400000 */
[----:B------:R-:W-:Y:S01]  /*3aa0*/  FMUL R18, R49, -1.4426950216293334961 ;  /* 0xbfb8aa3b31127820 */ /* 0x000fe20000400000 */
[----:B------:R-:W-:Y:S01]  /*3ab0*/  FMUL R19, R48, -1.4426950216293334961 ;  /* 0xbfb8aa3b30137820 */ /* 0x000fe20000400000 */
[----:B------:R-:W-:Y:S01]  /*3ac0*/  FMUL R11, R28, -1.4426950216293334961 ;  /* 0xbfb8aa3b1c0b7820 */ /* 0x000fe20000400000 */
[----:B------:R-:W-:Y:S01]  /*3ad0*/  FMUL R17, R50, -1.4426950216293334961 ;  /* 0xbfb8aa3b32117820 */ /* 0x000fe20000400000 */
[----:B------:R-:W5:Y:S01]  /*3ae0*/  MUFU.EX2 R124, R124 ;  /* 0x0000007c007c7308 */ /* 0x000f620000000800 */
[----:B--2---:R-:W-:Y:S01]  /*3af0*/  FADD R128, R127, 1 ;  /* 0x3f8000007f807421 */ /* 0x004fe20000000000 */
[----:B------:R-:W-:Y:S01]  /*3b00*/  FMUL R118, R37, -1.4426950216293334961 ;  /* 0xbfb8aa3b25767820 */ /* 0x000fe20000400000 */
[----:B---3--:R-:W-:Y:S01]  /*3b10*/  FADD R127, R126, 1 ;  /* 0x3f8000007e7f7421 */ /* 0x008fe20000000000 */
[----:B------:R-:W-:Y:S01]  /*3b20*/  FMUL R119, R36, -1.4426950216293334961 ;  /* 0xbfb8aa3b24777820 */ /* 0x000fe20000400000 */
[----:B------:R-:W-:Y:S01]  /*3b30*/  BAR.SYNC.DEFER_BLOCKING 0x2, 0x80 ;  /* 0x0082000000007b1d */ /* 0x000fe20000010000 */
[----:B------:R-:W-:Y:S01]  /*3b40*/  ISETP.NE.AND P2, PT, R75, RZ, PT ;  /* 0x000000ff4b00720c */ /* 0x000fe20003f45270 */
[----:B----4-:R-:W-:-:S04]  /*3b50*/  FADD R126, R125, 1 ;  /* 0x3f8000007d7e7421 */ /* 0x010fc80000000000 */
[----:B------:R-:W2:Y:S01]  /*3b60*/  MUFU.EX2 R20, R20 ;  /* 0x0000001400147308 */ /* 0x000ea20000000800 */
[----:B-----5:R-:W-:-:S07]  /*3b70*/  FADD R125, R124, 1 ;  /* 0x3f8000007c7d7421 */ /* 0x020fce0000000000 */
[----:B------:R-:W3:Y:S08]  /*3b80*/  MUFU.EX2 R4, R4 ;  /* 0x0000000400047308 */ /* 0x000ef00000000800 */
[----:B------:R-:W4:Y:S01]  /*3b90*/  MUFU.EX2 R123, R123 ;  /* 0x0000007b007b7308 */ /* 0x000f220000000800 */
[----:B--2---:R-:W-:-:S07]  /*3ba0*/  FADD R20, R20, 1 ;  /* 0x3f80000014147421 */ /* 0x004fce0000000000 */
[----:B------:R-:W2:Y:S01]  /*3bb0*/  MUFU.EX2 R122, R122 ;  /* 0x0000007a007a7308 */ /* 0x000ea20000000800 */
[----:B---3--:R-:W-:-:S07]  /*3bc0*/  FADD R4, R4, 1 ;  /* 0x3f80000004047421 */ /* 0x008fce0000000000 */
[----:B------:R-:W3:Y:S01]  /*3bd0*/  MUFU.EX2 R8, R8 ;  /* 0x0000000800087308 */ /* 0x000ee20000000800 */
[----:B----4-:R-:W-:-:S07]  /*3be0*/  FADD R124, R123, 1 ;  /* 0x3f8000007b7c7421 */ /* 0x010fce0000000000 */
        /* <DEDUP_REMOVED lines=46> */
[----:B------:R-:W3:Y:S01]  /*3ed0*/  MUFU.RCP R20, R20 ;  /* 0x0000001400147308 */ /* 0x000ee20000001000 */
[----:B----4-:R-:W-:-:S07]  /*3ee0*/  FADD R118, R118, 1 ;  /* 0x3f80000076767421 */ /* 0x010fce0000000000 */
[----:B------:R-:W4:Y:S01]  /*3ef0*/  MUFU.RCP R4, R4 ;  /* 0x0000000400047308 */ /* 0x000f220000001000 */
[----:B--2---:R-:W-:-:S07]  /*3f00*/  FADD R119, R119, 1 ;  /* 0x3f80000077777421 */ /* 0x004fce0000000000 */
[----:B------:R-:W2:Y:S01]  /*3f10*/  MUFU.RCP R120, R79 ;  /* 0x0000004f00787308 */ /* 0x000ea20000001000 */
[----:B---3--:R-:W-:-:S04]  /*3f20*/  FMUL R47, R47, R20 ;  /* 0x000000142f2f7220 */ /* 0x008fc80000400000 */
[----:B------:R-:W-:-:S03]  /*3f30*/  FMUL R96, R96, R47 ;  /* 0x0000002f60607220 */ /* 0x000fc60000400000 */
[----:B------:R-:W3:Y:S01]  /*3f40*/  MUFU.RCP R8, R8 ;  /* 0x0000000800087308 */ /* 0x000ee20000001000 */
[----:B----4-:R-:W-:-:S04]  /*3f50*/  FMUL R4, R35, R4 ;  /* 0x0000000423047220 */ /* 0x010fc80000400000 */
[----:B------:R-:W-:-:S03]  /*3f60*/  FMUL R4, R43, R4 ;  /* 0x000000042b047220 */ /* 0x000fc60000400000 */
[----:B------:R-:W4:Y:S01]  /*3f70*/  MUFU.RCP R117, R117 ;  /* 0x0000007500757308 */ /* 0x000f220000001000 */
[----:B--2---:R-:W-:Y:S01]  /*3f80*/  FMUL R39, R39, R120 ;  /* 0x0000007827277220 */ /* 0x004fe20000400000 */
[----:B------:R-:W-:-:S03]  /*3f90*/  FMUL R4, R55, R4 ;  /* 0x0000000437047220 */ /* 0x000fc60000400000 */
[----:B------:R-:W-:-:S03]  /*3fa0*/  FMUL R92, R92, R39 ;  /* 0x000000275c5c7220 */ /* 0x000fc60000400000 */
[----:B------:R-:W2:Y:S01]  /*3fb0*/  MUFU.RCP R9, R9 ;  /* 0x0000000900097308 */ /* 0x000ea20000001000 */
[----:B---3--:R-:W-:Y:S01]  /*3fc0*/  FMUL R31, R31, R8 ;  /* 0x000000081f1f7220 */ /* 0x008fe20000400000 */
[----:B------:R-:W-:-:S03]  /*3fd0*/  FMUL R92, R55, R92 ;  /* 0x0000005c375c7220 */ /* 0x000fc60000400000 */
[----:B------:R-:W-:-:S03]  /*3fe0*/  FMUL R108, R108, R31 ;  /* 0x0000001f6c6c7220 */ /* 0x000fc60000400000 */
[----:B------:R-:W3:Y:S01]  /*3ff0*/  MUFU.RCP R7, R7 ;  /* 0x0000000700077308 */ /* 0x000ee20000001000 */
[----:B----4-:R-:W-:-:S04]  /*4000*/  FMUL R38, R38, R117 ;  /* 0x0000007526267220 */ /* 0x010fc80000400000 */
[----:B------:R-:W-:-:S03]  /*4010*/  FMUL R38, R91, R38 ;  /* 0x000000265b267220 */ /* 0x000fc60000400000 */
[----:B------:R-:W4:Y:S01]  /*4020*/  MUFU.RCP R121, R121 ;  /* 0x0000007900797308 */ /* 0x000f220000001000 */
[----:B--2---:R-:W-:-:S04]  /*4030*/  FMUL R30, R30, R9 ;  /* 0x000000091e1e7220 */ /* 0x004fc80000400000 */
[----:B------:R-:W-:-:S03]  /*4040*/  FMUL R30, R107, R30 ;  /* 0x0000001e6b1e7220 */ /* 0x000fc60000400000 */
[----:B------:R-:W2:Y:S01]  /*4050*/  MUFU.RCP R12, R12 ;  /* 0x0000000c000c7308 */ /* 0x000ea20000001000 */
[----:B---3--:R-:W-:Y:S01]  /*4060*/  FMUL R7, R32, R7 ;  /* 0x0000000720077220 */ /* 0x008fe20000400000 */
[----:B------:R-:W-:-:S03]  /*4070*/  FMUL R30, R55, R30 ;  /* 0x0000001e371e7220 */ /* 0x000fc60000400000 */
[----:B------:R-:W-:Y:S01]  /*4080*/  FMUL R40, R40, R7 ;  /* 0x0000000728287220 */ /* 0x000fe20000400000 */
[----:B------:R-:W-:Y:S02]  /*4090*/  FMUL R7, R55, R96 ;  /* 0x0000006037077220 */ /* 0x000fe40000400000 */
        /* <DEDUP_REMOVED lines=8> */
[----:B---3--:R-:W-:-:S04]  /*4120*/  FMUL R6, R33, R6 ;  /* 0x0000000621067220 */ /* 0x008fc80000400000 */
[----:B------:R-:W-:-:S03]  /*4130*/  FMUL R6, R41, R6 ;  /* 0x0000000629067220 */ /* 0x000fc60000400000 */
[----:B------:R-:W3:Y:S01]  /*4140*/  MUFU.RCP R13, R13 ;  /* 0x0000000d000d7308 */ /* 0x000ee20000001000 */
[----:B----4-:R-:W-:Y:S01]  /*4150*/  FMUL R24, R24, R15 ;  /* 0x0000000f18187220 */ /* 0x010fe20000400000 */
[----:B------:R-:W-:-:S03]  /*4160*/  FMUL R15, R55, R38 ;  /* 0x00000026370f7220 */ /* 0x000fc60000400000 */
[----:B------:R-:W-:Y:S02]  /*4170*/  FMUL R24, R101, R24 ;  /* 0x0000001865187220 */ /* 0x000fe40000400000 */
[----:B------:R-:W-:Y:S01]  /*4180*/  FMNMX.NAN R12, |R15|, |R30|, !PT ;  /* 0x4000001e0f0c7209 */ /* 0x000fe20007820200 */
[----:B------:R-:W4:Y:S01]  /*4190*/  MUFU.RCP R21, R21 ;  /* 0x0000001500157308 */ /* 0x000f220000001000 */
[----:B--2---:R-:W-:Y:S01]  /*41a0*/  FMUL R25, R25, R14 ;  /* 0x0000000e19197220 */ /* 0x004fe20000400000 */
[----:B------:R-:W-:-:S03]  /*41b0*/  FMUL R24, R55, R24 ;  /* 0x0000001837187220 */ /* 0x000fc60000400000 */
[----:B------:R-:W-:-:S03]  /*41c0*/  FMUL R102, R102, R25 ;  /* 0x0000001966667220 */ /* 0x000fc60000400000 */
[----:B------:R-:W2:Y:S01]  /*41d0*/  MUFU.RCP R5, R5 ;  /* 0x0000000500057308 */ /* 0x000ea20000001000 */
[----:B---3--:R-:W-:Y:S01]  /*41e0*/  FMUL R26, R26, R13 ;  /* 0x0000000d1a1a7220 */ /* 0x008fe20000400000 */
[----:B------:R-:W-:-:S03]  /*41f0*/  FMUL R13, R55, R108 ;  /* 0x0000006c370d7220 */ /* 0x000fc60000400000 */
[----:B------:R-:W-:Y:S02]  /*4200*/  FMUL R26, R103, R26 ;  /* 0x0000001a671a7220 */ /* 0x000fe40000400000 */
[----:B------:R-:W-:Y:S01]  /*4210*/  FMNMX.NAN R14, |R92|, |R13|, !PT ;  /* 0x4000000d5c0e7209 */ /* 0x000fe20007820200 */
[----:B------:R-:W3:Y:S01]  /*4220*/  MUFU.RCP R124, R124 ;  /* 0x0000007c007c7308 */ /* 0x000ee20000001000 */
[----:B----4-:R-:W-:Y:S01]  /*4230*/  FMUL R46, R46, R21 ;  /* 0x000000152e2e7220 */ /* 0x010fe20000400000 */
[C---:B------:R-:W-:Y:S01]  /*4240*/  FMUL R21, R55.reuse, R104 ;  /* 0x0000006837157220 */ /* 0x040fe20000400000 */
[----:B------:R-:W-:Y:S01]  /*4250*/  FMUL R26, R55, R26 ;  /* 0x0000001a371a7220 */ /* 0x000fe20000400000 */
[----:B------:R-:W-:Y:S01]  /*4260*/  F2FP.SATFINITE.E2M1.F32.PACK_AB_MERGE_C R92, R92, R15, RZ ;  /* 0x0000000f5c5c723e */ /* 0x000fe200042070ff */
[----:B------:R-:W-:Y:S01]  /*4270*/  FMUL R46, R95, R46 ;  /* 0x0000002e5f2e7220 */ /* 0x000fe20000400000 */
[----:B------:R-:W-:Y:S02]  /*4280*/  F2FP.SATFINITE.E2M1.F32.PACK_AB_MERGE_C R30, R13, R30, RZ ;  /* 0x0000001e0d1e723e */ /* 0x000fe400042070ff */
        /* <DEDUP_REMOVED lines=11> */
[----:B------:R-:W-:-:S03]  /*4340*/  FMUL R15, R55, R124 ;  /* 0x0000007c370f7220 */ /* 0x000fc60000400000 */
[----:B------:R-:W-:-:S03]  /*4350*/  FMUL R86, R86, R123 ;  /* 0x0000007b56567220 */ /* 0x000fc60000400000 */
[----:B------:R-:W4:Y:S01]  /*4360*/  MUFU.RCP R122, R122 ;  /* 0x0000007a007a7308 */ /* 0x000f220000001000 */
[----:B--2---:R-:W-:Y:S01]  /*4370*/  FMUL R45, R45, R22 ;  /* 0x000000162d2d7220 */ /* 0x004fe20000400000 */
[----:B------:R-:W-:-:S03]  /*4380*/  FMUL R86, R55, R86 ;  /* 0x0000005637567220 */ /* 0x000fc60000400000 */
[----:B------:R-:W-:-:S03]  /*4390*/  FMUL R94, R94, R45 ;  /* 0x0000002d5e5e7220 */ /* 0x000fc60000400000 */
[----:B------:R-:W2:Y:S01]  /*43a0*/  MUFU.RCP R10, R10 ;  /* 0x0000000a000a7308 */ /* 0x000ea20000001000 */
[----:B---3--:R-:W-:Y:S01]  /*43b0*/  FMUL R44, R44, R23 ;  /* 0x000000172c2c7220 */ /* 0x008fe20000400000 */
[C---:B------:R-:W-:Y:S01]  /*43c0*/  FMUL R23, R55.reuse, R102 ;  /* 0x0000006637177220 */ /* 0x040fe20000400000 */
[----:B------:R-:W-:Y:S02]  /*43d0*/  FMUL R5, R55, R94 ;  /* 0x0000005e37057220 */ /* 0x000fe40000400000 */
[----:B------:R-:W-:-:S03]  /*43e0*/  FMUL R44, R93, R44 ;  /* 0x0000002c5d2c7220 */ /* 0x000fc60000400000 */
[----:B------:R-:W3:Y:S01]  /*43f0*/  MUFU.RCP R16, R16 ;  /* 0x0000001000107308 */ /* 0x000ee20000001000 */
[----:B----4-:R-:W-:Y:S01]  /*4400*/  FMUL R122, R115, R122 ;  /* 0x0000007a737a7220 */ /* 0x010fe20000400000 */
[----:B------:R-:W-:-:S03]  /*4410*/  FMUL R44, R55, R44 ;  /* 0x0000002c372c7220 */ /* 0x000fc60000400000 */
[----:B------:R-:W-:-:S03]  /*4420*/  FMUL R122, R87, R122 ;  /* 0x0000007a577a7220 */ /* 0x000fc60000400000 */
[----:B------:R-:W4:Y:S01]  /*4430*/  MUFU.RCP R18, R18 ;  /* 0x0000001200127308 */ /* 0x000f220000001000 */
[----:B--2---:R-:W-:Y:S01]  /*4440*/  FMUL R29, R29, R10 ;  /* 0x0000000a1d1d7220 */ /* 0x004fe20000400000 */
[----:B------:R-:W-:Y:S01]  /*4450*/  FMUL R10, R55, R6 ;  /* 0x00000006370a7220 */ /* 0x000fe20000400000 */
[----:B------:R-:W-:Y:S02]  /*4460*/  FMNMX.NAN R6, |R7|, |R4|, !PT ;  /* 0x4000000407067209 */ /* 0x000fe40007820200 */
[----:B------:R-:W-:Y:S01]  /*4470*/  F2FP.SATFINITE.E2M1.F32.PACK_AB_MERGE_C R4, R4, R9, RZ ;  /* 0x000000090404723e */ /* 0x000fe200042070ff */
[----:B------:R-:W-:Y:S01]  /*4480*/  FMUL R106, R106, R29 ;  /* 0x0000001d6a6a7220 */ /* 0x000fe20000400000 */
[----:B------:R-:W-:Y:S01]  /*4490*/  FMNMX.NAN R9, |R5|, |R10|, !PT ;  /* 0x4000000a05097209 */ /* 0x000fe20007820200 */
[----:B------:R-:W2:Y:S01]  /*44a0*/  MUFU.RCP R125, R125 ;  /* 0x0000007d007d7308 */ /* 0x000ea20000001000 */
[----:B---3--:R-:W-:Y:S01]  /*44b0*/  FMUL R51, R51, R16 ;  /* 0x0000001033337220 */ /* 0x008fe20000400000 */
[----:B------:R-:W-:Y:S01]  /*44c0*/  FMNMX3.NAN R16, |R88|, |R21|, R6, !PT ;  /* 0x4000001558107276 */ /* 0x000fe20007820206 */
[----:B------:R-:W-:Y:S01]  /*44d0*/  FMUL R106, R55, R106 ;  /* 0x0000006a376a7220 */ /* 0x000fe20000400000 */
[----:B------:R-:W-:Y:S01]  /*44e0*/  F2FP.SATFINITE.E2M1.F32.PACK_AB_MERGE_C R21, R21, R26, RZ ;  /* 0x0000001a1515723e */ /* 0x000fe200042070ff */
[----:B------:R-:W-:Y:S01]  /*44f0*/  FMUL R100, R100, R51 ;  /* 0x0000003364647220 */ /* 0x000fe20000400000 */
[----:B------:R-:W-:-:S02]  /*4500*/  F2FP.SATFINITE.E2M1.F32.PACK_AB_MERGE_C R6, R86, R15, RZ ;  /* 0x0000000f5606723e */ /* 0x000fc400042070ff */
[----:B------:R-:W3:Y:S01]  /*4510*/  MUFU.RCP R19, R19 ;  /* 0x0000001300137308 */ /* 0x000ee20000001000 */
[----:B----4-:R-:W-:Y:S01]  /*4520*/  FMUL R49, R49, R18 ;  /* 0x0000001231317220 */ /* 0x010fe20000400000 */
[----:B------:R-:W-:Y:S01]  /*4530*/  F2FP.SATFINITE.E2M1.F32.PACK_AB_MERGE_C R18, R23, R24, RZ ;  /* 0x000000181712723e */ /* 0x000fe200042070ff */
[----:B------:R-:W-:Y:S01]  /*4540*/  FMUL R29, R55, R100 ;  /* 0x00000064371d7220 */ /* 0x000fe20000400000 */
[----:B------:R-:W-:Y:S01]  /*4550*/  PRMT R21, R21, 0x7054, RZ ;  /* 0x0000705415157816 */ /* 0x000fe200000000ff */
[----:B------:R-:W-:Y:S01]  /*4560*/  FMUL R98, R98, R49 ;  /* 0x0000003162627220 */ /* 0x000fe20000400000 */
[----:B------:R-:W-:Y:S02]  /*4570*/  PRMT R18, R18, 0x7604, RZ ;  /* 0x0000760412127816 */ /* 0x000fe400000000ff */
[----:B------:R-:W4:Y:S01]  /*4580*/  MUFU.RCP R126, R126 ;  /* 0x0000007e007e7308 */ /* 0x000f220000001000 */
[----:B--2---:R-:W-:Y:S01]  /*4590*/  FMUL R125, R112, R125 ;  /* 0x0000007d707d7220 */ /* 0x004fe20000400000 */
[----:B------:R-:W-:Y:S01]  /*45a0*/  F2FP.SATFINITE.E2M1.F32.PACK_AB_MERGE_C R7, R7, R46, RZ ;  /* 0x0000002e0707723e */ /* 0x000fe200042070ff */
[----:B------:R-:W-:Y:S01]  /*45b0*/  FMUL R33, R55, R98 ;  /* 0x0000006237217220 */ /* 0x000fe20000400000 */
[----:B------:R-:W-:Y:S01]  /*45c0*/  F2FP.SATFINITE.E2M1.F32.PACK_AB_MERGE_C R5, R5, R44, RZ ;  /* 0x0000002c0505723e */ /* 0x000fe200042070ff */
[----:B------:R-:W-:Y:S01]  /*45d0*/  FMUL R84, R84, R125 ;  /* 0x0000007d54547220 */ /* 0x000fe20000400000 */
[----:B------:R-:W-:-:S02]  /*45e0*/  PRMT R25, R6, 0x7604, RZ ;  /* 0x0000760406197816 */ /* 0x000fc400000000ff */
[----:B------:R-:W2:Y:S01]  /*45f0*/  MUFU.RCP R11, R11 ;  /* 0x0000000b000b7308 */ /* 0x000ea20000001000 */
[----:B---3--:R-:W-:Y:S01]  /*4600*/  FMUL R48, R48, R19 ;  /* 0x0000001330307220 */ /* 0x008fe20000400000 */
[C---:B------:R-:W-:Y:S01]  /*4610*/  FMUL R19, R55.reuse, R122 ;  /* 0x0000007a37137220 */ /* 0x040fe20000400000 */
[----:B------:R-:W-:Y:S01]  /*4620*/  LOP3.LUT R18, R18, R21, RZ, 0xfc, !PT ;  /* 0x0000001512127212 */ /* 0x000fe200078efcff */
[----:B------:R-:W-:Y:S01]  /*4630*/  FMUL R84, R55, R84 ;  /* 0x0000005437547220 */ /* 0x000fe20000400000 */
[----:B------:R-:W-:Y:S01]  /*4640*/  PRMT R7, R7, 0x7054, RZ ;  /* 0x0000705407077816 */ /* 0x000fe200000000ff */
[----:B------:R-:W-:Y:S01]  /*4650*/  FMUL R48, R97, R48 ;  /* 0x0000003061307220 */ /* 0x000fe20000400000 */
[----:B------:R-:W-:Y:S01]  /*4660*/  F2FP.SATFINITE.E2M1.F32.PACK_AB_MERGE_C R88, R88, R19, RZ ;  /* 0x000000135858723e */ /* 0x000fe200042070ff */
[----:B------:R-:W3:Y:S01]  /*4670*/  MUFU.RCP R17, R17 ;  /* 0x0000001100117308 */ /* 0x000ee20000001000 */
[----:B----4-:R-:W-:Y:S01]  /*4680*/  FMUL R126, R111, R126 ;  /* 0x0000007e6f7e7220 */ /* 0x010fe20000400000 */
[----:B------:R-:W-:Y:S01]  /*4690*/  PRMT R6, R5, 0x7604, RZ ;  /* 0x0000760405067816 */ /* 0x000fe200000000ff */
[----:B------:R-:W-:Y:S01]  /*46a0*/  FMUL R48, R55, R48 ;  /* 0x0000003037307220 */ /* 0x000fe20000400000 */
[----:B------:R-:W-:Y:S01]  /*46b0*/  PRMT R88, R88, 0x7054, RZ ;  /* 0x0000705458587816 */ /* 0x000fe200000000ff */
[----:B------:R-:W-:Y:S01]  /*46c0*/  FMUL R126, R83, R126 ;  /* 0x0000007e537e7220 */ /* 0x000fe20000400000 */
[----:B------:R-:W-:-:S02]  /*46d0*/  PRMT R4, R4, 0x7054, RZ ;  /* 0x0000705404047816 */ /* 0x000fc400000000ff */
[----:B------:R-:W4:Y:S01]  /*46e0*/  MUFU.RCP R118, R118 ;  /* 0x0000007600767308 */ /* 0x000f220000001000 */
[----:B--2---:R-:W-:Y:S01]  /*46f0*/  FMUL R28, R28, R11 ;  /* 0x0000000b1c1c7220 */ /* 0x004fe20000400000 */
[C---:B------:R-:W-:Y:S01]  /*4700*/  FMUL R11, R55.reuse, R40 ;  /* 0x00000028370b7220 */ /* 0x040fe20000400000 */
[----:B------:R-:W-:Y:S01]  /*4710*/  FMUL R21, R55, R126 ;  /* 0x0000007e37157220 */ /* 0x000fe20000400000 */
[----:B------:R-:W-:Y:S01]  /*4720*/  LOP3.LUT R7, R6, R7, RZ, 0xfc, !PT ;  /* 0x0000000706077212 */ /* 0x000fe200078efcff */
[----:B------:R-:W-:Y:S01]  /*4730*/  FMUL R28, R105, R28 ;  /* 0x0000001c691c7220 */ /* 0x000fe20000400000 */
[----:B------:R-:W-:Y:S02]  /*4740*/  FMNMX3.NAN R31, |R84|, |R29|, R14, !PT ;  /* 0x4000001d541f7276 */ /* 0x000fe4000782020e */
[----:B------:R-:W2:Y:S01]  /*4750*/  MUFU.RCP R119, R119 ;  /* 0x0000007700777308 */ /* 0x000ea20000001000 */
[----:B---3--:R-:W-:Y:S01]  /*4760*/  FMUL R50, R50, R17 ;  /* 0x0000001132327220 */ /* 0x008fe20000400000 */
[-C--:B------:R-:W-:Y:S01]  /*4770*/  F2FP.SATFINITE.E2M1.F32.PACK_AB_MERGE_C R10, R10, R11.reuse, RZ ;  /* 0x0000000b0a0a723e */ /* 0x080fe200042070ff */
[----:B------:R-:W-:Y:S01]  /*4780*/  FMUL R17, R55, R28 ;  /* 0x0000001c37117220 */ /* 0x000fe20000400000 */
[----:B------:R-:W-:Y:S01]  /*4790*/  FMNMX.NAN R44, |R44|, |R11|, !PT ;  /* 0x4000000b2c2c7209 */ /* 0x000fe20007820200 */
[----:B------:R-:W-:Y:S01]  /*47a0*/  FMUL R50, R99, R50 ;  /* 0x0000003263327220 */ /* 0x000fe20000400000 */
[----:B------:R-:W-:-:S02]  /*47b0*/  PRMT R5, R10, 0x7604, RZ ;  /* 0x000076040a057816 */ /* 0x000fc400000000ff */
[----:B------:R-:W3:Y:S01]  /*47c0*/  MUFU.RCP R128, R128 ;  /* 0x0000008000807308 */ /* 0x000ee20000001000 */
[----:B----4-:R-:W-:Y:S01]  /*47d0*/  FMUL R37, R37, R118 ;  /* 0x0000007625257220 */ /* 0x010fe20000400000 */
[----:B------:R-:W-:Y:S01]  /*47e0*/  FMUL R50, R55, R50 ;  /* 0x0000003237327220 */ /* 0x000fe20000400000 */
[----:B------:R-:W-:Y:S02]  /*47f0*/  LOP3.LUT R25, R25, R88, RZ, 0xfc, !PT ;  /* 0x0000005819197212 */ /* 0x000fe400078efcff */
[----:B------:R-:W-:Y:S01]  /*4800*/  FMUL R90, R90, R37 ;  /* 0x000000255a5a7220 */ /* 0x000fe20000400000 */
[----:B------:R-:W-:Y:S02]  /*4810*/  F2FP.SATFINITE.E2M1.F32.PACK_AB_MERGE_C R84, R84, R21, RZ ;  /* 0x000000155454723e */ /* 0x000fe400042070ff */
[----:B------:R-:W4:Y:S01]  /*4820*/  MUFU.RCP R127, R127 ;  /* 0x0000007f007f7308 */ /* 0x000f220000001000 */
[----:B--2---:R-:W-:Y:S01]  /*4830*/  FMUL R36, R36, R119 ;  /* 0x0000007724247220 */ /* 0x004fe20000400000 */
[----:B------:R-:W-:Y:S01]  /*4840*/  FMUL R11, R55, R90 ;  /* 0x0000005a370b7220 */ /* 0x000fe20000400000 */
[----:B------:R-:W-:-:S02]  /*4850*/  LOP3.LUT R5, R5, R4, RZ, 0xfc, !PT ;  /* 0x0000000405057212 */ /* 0x000fc400078efcff */
[----:B------:R-:W-:Y:S01]  /*4860*/  FMUL R36, R89, R36 ;  /* 0x0000002459247220 */ /* 0x000fe20000400000 */
[----:B------:R-:W-:Y:S02]  /*4870*/  F2FP.SATFINITE.E2M1.F32.PACK_AB_MERGE_C R29, R29, R50, RZ ;  /* 0x000000321d1d723e */ /* 0x000fe400042070ff */
[----:B------:R-:W-:Y:S01]  /*4880*/  FMNMX.NAN R13, |R11|, |R106|, !PT ;  /* 0x4000006a0b0d7209 */ /* 0x000fe20007820200 */
[----:B---3--:R-:W-:Y:S01]  /*4890*/  FMUL R128, R109, R128 ;  /* 0x000000806d807220 */ /* 0x008fe20000400000 */
[----:B------:R-:W-:Y:S01]  /*48a0*/  FMUL R36, R55, R36 ;  /* 0x0000002437247220 */ /* 0x000fe20000400000 */
[----:B------:R-:W-:Y:S02]  /*48b0*/  LOP3.LUT R92, R7, 0xff, R92, 0xf8, !PT ;  /* 0x000000ff075c7812 */ /* 0x000fe400078ef85c */
[----:B------:R-:W-:Y:S01]  /*48c0*/  FMUL R128, R81, R128 ;  /* 0x0000008051807220 */ /* 0x000fe20000400000 */
[----:B------:R-:W-:Y:S02]  /*48d0*/  LOP3.LUT R4, R25, 0xff, R84, 0xf8, !PT ;  /* 0x000000ff19047812 */ /* 0x000fe400078ef854 */
[----:B------:R-:W-:Y:S01]  /*48e0*/  F2FP.SATFINITE.E2M1.F32.PACK_AB_MERGE_C R11, R11, R36, RZ ;  /* 0x000000240b0b723e */ /* 0x000fe200042070ff */
[----:B----4-:R-:W-:Y:S01]  /*48f0*/  FMUL R127, R110, R127 ;  /* 0x0000007f6e7f7220 */ /* 0x010fe20000400000 */
[----:B------:R-:W-:Y:S01]  /*4900*/  FMUL R27, R55, R128 ;  /* 0x00000080371b7220 */ /* 0x000fe20000400000 */
[----:B------:R-:W-:-:S02]  /*4910*/  FMNMX.NAN R36, |R36|, |R17|, !PT ;  /* 0x4000001124247209 */ /* 0x000fc40007820200 */
[----:B------:R-:W-:Y:S01]  /*4920*/  FMUL R82, R82, R127 ;  /* 0x0000007f52527220 */ /* 0x000fe20000400000 */
[----:B------:R-:W-:Y:S02]  /*4930*/  F2FP.SATFINITE.E2M1.F32.PACK_AB_MERGE_C R17, R106, R17, RZ ;  /* 0x000000116a11723e */ /* 0x000fe400042070ff */
[----:B------:R-:W-:Y:S01]  /*4940*/  LOP3.LUT R29, R18, 0xff, R29, 0xf8, !PT ;  /* 0x000000ff121d7812 */ /* 0x000fe200078ef81d */
[----:B------:R-:W-:Y:S01]  /*4950*/  FMUL R82, R55, R82 ;  /* 0x0000005237527220 */ /* 0x000fe20000400000 */
[----:B------:R-:W-:Y:S02]  /*4960*/  F2FP.SATFINITE.E2M1.F32.PACK_AB_MERGE_C R6, R33, R48, RZ ;  /* 0x000000302106723e */ /* 0x000fe400042070ff */
[----:B------:R-:W-:Y:S02]  /*4970*/  LOP3.LUT R30, R5, 0xff, R30, 0xf8, !PT ;  /* 0x000000ff051e7812 */ /* 0x000fe400078ef81e */
[----:B------:R-:W-:Y:S02]  /*4980*/  F2FP.SATFINITE.E2M1.F32.PACK_AB_MERGE_C R7, R82, R27, RZ ;  /* 0x0000001b5207723e */ /* 0x000fe400042070ff */
[----:B------:R-:W-:-:S02]  /*4990*/  PRMT R5, R11, 0x6540, R92 ;  /* 0x000065400b057816 */ /* 0x000fc4000000005c */
[----:B------:R-:W-:Y:S02]  /*49a0*/  PRMT R4, R7, 0x6540, R4 ;  /* 0x0000654007047816 */ /* 0x000fe40000000004 */
[----:B------:R-:W-:Y:S02]  /*49b0*/  PRMT R6, R6, 0x6540, R29 ;  /* 0x0000654006067816 */ /* 0x000fe4000000001d */
[----:B------:R-:W-:Y:S02]  /*49c0*/  PRMT R7, R17, 0x6540, R30 ;  /* 0x0000654011077816 */ /* 0x000fe4000000001e */
[----:B------:R-:W-:Y:S02]  /*49d0*/  FMNMX3.NAN R8, |R19|, |R26|, R8, !PT ;  /* 0x4000001a13087276 */ /* 0x000fe40007820208 */
[----:B------:R-:W-:Y:S01]  /*49e0*/  FMNMX3.NAN R21, |R21|, |R50|, R12, !PT ;  /* 0x4000003215157276 */ /* 0x000fe2000782020c */
[----:B------:R2:W-:Y:S01]  /*49f0*/  STS.128 [R64+0x4400], R4 ;  /* 0x0044000440007388 */ /* 0x0005e20000000c00 */
[----:B------:R-:W-:-:S02]  /*4a00*/  FMNMX3.NAN R9, |R86|, |R23|, R9, !PT ;  /* 0x4000001756097276 */ /* 0x000fc40007820209 */
[----:B------:R-:W-:Y:S01]  /*4a10*/  FMNMX3.NAN R82, |R82|, |R33|, R13, !PT ;  /* 0x4000002152527276 */ /* 0x000fe2000782020d */
[----:B------:R3:W-:Y:S06]  /*4a20*/  MEMBAR.ALL.CTA ;  /* 0x0000000000007992 */ /* 0x0007ec0000008000 */
[----:B---3--:R-:W3:Y:S01]  /*4a30*/  FENCE.VIEW.ASYNC.S ;  /* 0x00000000000073c6 */ /* 0x008ee20000000000 */
[----:B------:R-:W-:Y:S02]  /*4a40*/  FMNMX3.NAN R44, |R15|, |R24|, R44, !PT ;  /* 0x400000180f2c7276 */ /* 0x000fe4000782022c */
[----:B------:R-:W-:-:S02]  /*4a50*/  FMNMX3.NAN R27, |R27|, |R48|, R36, !PT ;  /* 0x400000301b1b7276 */ /* 0x000fc40007820224 */
[----:B------:R-:W-:Y:S02]  /*4a60*/  FMNMX.NAN R16, R16, R31, !PT ;  /* 0x0000001f10107209 */ /* 0x000fe40007820000 */
[----:B------:R-:W-:Y:S02]  /*4a70*/  FMNMX.NAN R8, R8, R21, !PT ;  /* 0x0000001508087209 */ /* 0x000fe40007820000 */
[----:B------:R-:W-:Y:S02]  /*4a80*/  FMNMX3.NAN R9, R82, R9, R16, !PT ;  /* 0x0000000952097276 */ /* 0x000fe40007820010 */
[----:B------:R-:W-:-:S04]  /*4a90*/  FMNMX3.NAN R8, R27, R44, R8, !PT ;  /* 0x0000002c1b087276 */ /* 0x000fc80007820008 */
[----:B------:R-:W-:-:S04]  /*4aa0*/  FMNMX3.NAN R9, R8, R9, RZ, !PT ;  /* 0x0000000908097276 */ /* 0x000fc800078200ff */
[----:B------:R-:W-:Y:S01]  /*4ab0*/  FMNMX R78, R9, R78, !PT ;  /* 0x0000004e094e7209 */ /* 0x000fe20007800000 */
[----:B---3--:R-:W-:Y:S06]  /*4ac0*/  BAR.SYNC.DEFER_BLOCKING 0x2, 0x80 ;  /* 0x0082000000007b1d */ /* 0x008fec0000010000 */
[----:B--2---:R-:W-:Y:S05]  /*4ad0*/  @P2 BRA `(.L_x_56) ;  /* 0x0000000000442947 */ /* 0x004fea0003800000 */
[----:B------:R-:W-:Y:S01]  /*4ae0*/  IMAD R80, R53, 0x4, R80 ;  /* 0x0000000435507824 */ /* 0x000fe200078e0250 */
[----:B------:R-:W-:Y:S01]  /*4af0*/  UIADD3 UR12, UP0, UPT, UR10, 0x2c0, URZ ;  /* 0x000002c00a0c7890 */ /* 0x000fe2000ff1e0ff */
[----:B------:R-:W-:Y:S02]  /*4b00*/  PLOP3.LUT P0, PT, PT, PT, PT, 0x80, 0x8 ;  /* 0x000000000008781c */ /* 0x000fe40003f0f070 */
[----:B------:R-:W-:Y:S01]  /*4b10*/  IADD3 R4, PT, PT, R3, 0x4400, RZ ;  /* 0x0000440003047810 */ /* 0x000fe20007ffe0ff */
[----:B------:R-:W-:Y:S01]  /*4b20*/  IMAD.SHL.U32 R80, R80, 0x10, RZ ;  /* 0x0000001050507824 */ /* 0x000fe200078e00ff */
[----:B------:R-:W-:-:S12]  /*4b30*/  UIADD3.X UR13, UPT, UPT, URZ, UR11, URZ, UP0, !UPT ;  /* 0x0000000bff0d7290 */ /* 0x000fd800087fe4ff */
.L_x_57:
        /* <DEDUP_REMOVED lines=10> */
[----:B------:R0:W-:Y:S02]  /*4be0*/  UTMACMDFLUSH ;  /* 0x00000000000079b7 */ /* 0x0001e40000000000 */
.L_x_56:
[----:B------:R-:W-:Y:S01]  /*4bf0*/  BAR.SYNC.DEFER_BLOCKING 0x2, 0x80 ;  /* 0x0082000000007b1d */ /* 0x000fe20000010000 */
[----:B------:R-:W-:Y:S01]  /*4c00*/  HFMA2 R80, -RZ, RZ, 0, 1.1920928955078125e-07 ;  /* 0x00000002ff507431 */ /* 0x000fe200000001ff */
[----:B------:R-:W-:-:S04]  /*4c10*/  PLOP3.LUT P0, PT, PT, PT, PT, 0x8, 0x80 ;  /* 0x000000000080781c */ /* 0x000fc80003f0e170 */
[----:B------:R-:W-:Y:S09]  /*4c20*/  @P3 BRA `(.L_x_58) ;  /* 0xffffffe400083947 */ /* 0x000ff2000383ffff */
[----:B------:R-:W-:Y:S01]  /*4c30*/  ELECT P0, URZ, PT ;  /* 0x0000000000ff782f */ /* 0x000fe20003800000 */
[C---:B------:R-:W-:Y:S01]  /*4c40*/  IMAD R5, R62.reuse, 0x8, R3 ;  /* 0x000000083e057824 */ /* 0x040fe200078e0203 */
[----:B------:R-:W-:Y:S01]  /*4c50*/  SHF.L.U32 R4, R61, 0x1f, RZ ;  /* 0x0000001f3d047819 */ /* 0x000fe200000006ff */
[----:B------:R-:W-:Y:S01]  /*4c60*/  BSSY B0, `(.L_x_59) ;  /* 0x0000006000007945 */ /* 0x000fe20003800000 */
[----:B------:R-:W-:-:S09]  /*4c70*/  LEA R55, R62, R3, 0x4 ;  /* 0x000000033e377211 */ /* 0x000fd200078e20ff */
[----:B------:R-:W-:-:S04]  /*4c80*/  @P0 IMAD.MOV.U32 R7, RZ, RZ, 0x1 ;  /* 0x00000001ff070424 */ /* 0x000fc800078e00ff */
[----:B------:R2:W-:Y:S01]  /*4c90*/  @P0 SYNCS.ARRIVE.TRANS64.ART0 RZ, [R52+URZ+0x60], R7 ;  /* 0x0000600734ff09a7 */ /* 0x0005e200085000ff */
[----:B------:R-:W3:Y:S02]  /*4ca0*/  SYNCS.PHASECHK.TRANS64.TRYWAIT P0, [R5+URZ+0x70], R4 ;  /* 0x00007004050075a7 */ /* 0x000ee400080011ff */
[----:B--23--:R-:W-:Y:S05]  /*4cb0*/  @!P0 BRA `(.L_x_60) ;  /* 0x0000000800cc8947 */ /* 0x00cfea0003800000 */
.L_x_92:
[----:B------:R-:W-:Y:S05]  /*4cc0*/  BSYNC B0 ;  /* 0x0000000000007941 */ /* 0x000fea0003800000 */
.L_x_59:
[----:B------:R-:W3:Y:S01]  /*4cd0*/  LDS.128 R52, [R55+0x31c10] ;  /* 0x031c100037347984 */ /* 0x000ee20000000c00 */
[----:B------:R-:W-:Y:S01]  /*4ce0*/  CREDUX.MAXABS.F32.NAN UR4, R78 ;  /* 0x000000004e0472cc */ /* 0x000fe20000006400 */
[----:B------:R-:W-:Y:S01]  /*4cf0*/  BSSY.RECONVERGENT B0, `(.L_x_61) ;  /* 0x0000014000007945 */ /* 0x000fe20003800200 */
[----:B------:R-:W-:Y:S01]  /*4d00*/  ISETP.NE.AND P0, PT, R56, RZ, PT ;  /* 0x000000ff3800720c */ /* 0x000fe20003f05270 */
[----:B------:R4:W-:Y:S06]  /*4d10*/  MEMBAR.ALL.CTA ;  /* 0x0000000000007992 */ /* 0x0009ec0000008000 */
[----:B----4-:R-:W4:Y:S01]  /*4d20*/  FENCE.VIEW.ASYNC.S ;  /* 0x00000000000073c6 */ /* 0x010f220000000000 */
[----:B------:R-:W-:-:S02]  /*4d30*/  VIADD R60, R60, 0x1 ;  /* 0x000000013c3c7836 */ /* 0x000fc40000000000 */
[----:B------:R-:W-:Y:S02]  /*4d40*/  VIADD R62, R62, 0x1 ;  /* 0x000000013e3e7836 */ /* 0x000fe40000000000 */
[----:B------:R-:W-:Y:S01]  /*4d50*/  IMAD.U32 R4, RZ, RZ, UR4 ;  /* 0x00000004ff047e24 */ /* 0x000fe2000f8e00ff */
[----:B----4-:R4:W-:Y:S04]  /*4d60*/  SYNCS.ARRIVE.TRANS64.ART0 RZ, [R5+URZ+0x80], R0 ;  /* 0x0000800005ff79a7 */ /* 0x0109e800085000ff */
[----:B------:R4:W-:Y:S01]  /*4d70*/  @!P0 STS [R73+0x31c00], R4 ;  /* 0x031c000449008388 */ /* 0x0009e20000000800 */
[----:B------:R-:W-:Y:S01]  /*4d80*/  BAR.SYNC.DEFER_BLOCKING 0x2, 0x80 ;  /* 0x0082000000007b1d */ /* 0x000fe20000010000 */
[----:B------:R-:W-:-:S13]  /*4d90*/  LOP3.LUT P0, RZ, R75, R56, RZ, 0xfc, !PT ;  /* 0x000000384bff7212 */ /* 0x000fda000780fcff */
[----:B------:R-:W-:Y:S05]  /*4da0*/  @P0 BRA `(.L_x_62) ;  /* 0x0000000000200947 */ /* 0x000fea0003800000 */
[----:B-1----:R-:W-:Y:S01]  /*4db0*/  IMAD.U32 R3, RZ, RZ, UR7 ;  /* 0x00000007ff037e24 */ /* 0x002fe2000f8e00ff */
[----:B------:R-:W1:Y:S04]  /*4dc0*/  LDCU.64 UR4, c[0x0][0x740] ;  /* 0x0000e800ff0477ac */ /* 0x000e680008000a00 */
[----:B--2-4-:R-:W2:Y:S01]  /*4dd0*/  LDS.128 R4, [R3+0x31c00] ;  /* 0x031c000003047984 */ /* 0x014ea20000000c00 */
[----:B-1----:R-:W-:-:S04]  /*4de0*/  LEA R8, P0, R57, UR4, 0x2 ;  /* 0x0000000439087c11 */ /* 0x002fc8000f8010ff */
[----:B------:R-:W-:Y:S02]  /*4df0*/  LEA.HI.X R9, R57, UR5, R2, 0x2, P0 ;  /* 0x0000000539097c11 */ /* 0x000fe400080f1402 */
[----:B--2---:R-:W-:-:S04]  /*4e00*/  FMNMX3 R4, R4, RZ, R5, !PT ;  /* 0x000000ff04047276 */ /* 0x004fc80007800005 */
[----:B------:R-:W-:-:S05]  /*4e10*/  FMNMX3 R7, R4, R6, R7, !PT ;  /* 0x0000000604077276 */ /* 0x000fca0007800007 */
[----:B------:R1:W-:Y:S02]  /*4e20*/  REDG.E.MAX.S32.STRONG.GPU desc[UR22][R8.64], R7 ;  /* 0x000000070800798e */ /* 0x0003e4000d12e316 */
.L_x_62:
[----:B------:R-:W-:Y:S05]  /*4e30*/  BSYNC.RECONVERGENT B0 ;  /* 0x0000000000007941 */ /* 0x000fea0003800200 */
.L_x_61:
[----:B---3--:R-:W-:Y:S02]  /*4e40*/  ISETP.NE.AND P0, PT, R55, 0x1, PT ;  /* 0x000000013700780c */ /* 0x008fe40003f05270 */
[----:B------:R-:W-:Y:S02]  /*4e50*/  ISETP.NE.AND P1, PT, R62, 0x2, PT ;  /* 0x000000023e00780c */ /* 0x000fe40003f25270 */
[----:B------:R-:W-:Y:S02]  /*4e60*/  ISETP.NE.AND P2, PT, R60, 0x2, PT ;  /* 0x000000023c00780c */ /* 0x000fe40003f45270 */
[----:B----4-:R-:W-:Y:S02]  /*4e70*/  SEL R4, RZ, 0x1, P1 ;  /* 0x00000001ff047807 */ /* 0x010fe40000800000 */
[----:B------:R-:W-:Y:S02]  /*4e80*/  SEL R2, RZ, 0x1, P2 ;  /* 0x00000001ff027807 */ /* 0x000fe40001000000 */
[----:B------:R-:W-:-:S02]  /*4e90*/  LOP3.LUT R61, R61, R4, RZ, 0x3c, !PT ;  /* 0x000000043d3d7212 */ /* 0x000fc400078e3cff */
[----:B------:R-:W-:Y:S02]  /*4ea0*/  LOP3.LUT R59, R59, R2, RZ, 0x3c, !PT ;  /* 0x000000023b3b7212 */ /* 0x000fe400078e3cff */
[----:B------:R-:W-:Y:S02]  /*4eb0*/  SEL R62, R62, RZ, P1 ;  /* 0x000000ff3e3e7207 */ /* 0x000fe40000800000 */
[----:B------:R-:W-:Y:S01]  /*4ec0*/  SEL R60, R60, RZ, P2 ;  /* 0x000000ff3c3c7207 */ /* 0x000fe20001000000 */
[----:B------:R-:W-:Y:S06]  /*4ed0*/  @!P0 BRA `(.L_x_63) ;  /* 0xffffffe000108947 */ /* 0x000fec000383ffff */
.L_x_51:
[----:B------:R-:W-:-:S13]  /*4ee0*/  ISETP.NE.AND P0, PT, R75, RZ, PT ;  /* 0x000000ff4b00720c */ /* 0x000fda0003f05270 */
[----:B------:R-:W-:Y:S05]  /*4ef0*/  @P0 BRA `(.L_x_64) ;  /* 0x00000000001c0947 */ /* 0x000fea0003800000 */
[----:B------:R-:W3:Y:S01]  /*4f00*/  S2UR UR4, SR_CgaCtaId ;  /* 0x00000000000479c3 */ /* 0x000ee20000008800 */
[----:B------:R-:W-:Y:S02]  /*4f10*/  ELECT P1, URZ, PT ;  /* 0x0000000000ff782f */ /* 0x000fe40003820000 */
[----:B------:R-:W-:Y:S01]  /*4f20*/  MOV R2, 0x1 ;  /* 0x0000000100027802 */ /* 0x000fe20000000f00 */
[----:B------:R-:W-:-:S04]  /*4f30*/  UMOV UR5, 0x40 ;  /* 0x0000004000057882 */ /* 0x000fc80000000000 */
[----:B------:R-:W-:Y:S01]  /*4f40*/  UVIRTCOUNT.DEALLOC.SMPOOL 0x80 ;  /* 0x000000800000784c */ /* 0x000fe20000000000 */
[----:B---3--:R-:W-:-:S09]  /*4f50*/  ULEA UR4, UR4, UR5, 0x18 ;  /* 0x0000000504047291 */ /* 0x008fd2000f8ec0ff */
[----:B------:R3:W-:Y:S03]  /*4f60*/  @P1 STS.U8 [UR4], R2 ;  /* 0x00000002ff001988 */ /* 0x0007e60008000004 */
.L_x_64:
[----:B------:R-:W-:Y:S06]  /*4f70*/  BAR.SYNC.DEFER_BLOCKING 0x2, 0x80 ;  /* 0x0082000000007b1d */ /* 0x000fec0000010000 */
[----:B------:R-:W-:Y:S05]  /*4f80*/  @P0 BRA `(.L_x_65) ;  /* 0x00000000009c0947 */ /* 0x000fea0003800000 */
[----:B------:R-:W4:Y:S01]  /*4f90*/  S2UR UR5, SR_CgaCtaId ;  /* 0x00000000000579c3 */ /* 0x000f220000008800 */
[----:B------:R-:W-:Y:S01]  /*4fa0*/  NOP ;  /* 0x0000000000007918 */ /* 0x000fe20000000000 */
[----:B------:R-:W-:Y:S01]  /*4fb0*/  UMOV UR4, 0x50 ;  /* 0x0000005000047882 */ /* 0x000fe20000000000 */
[----:B------:R-:W-:Y:S01]  /*4fc0*/  LOP3.LUT R4, R74, 0xffff, RZ, 0xc0, !PT ;  /* 0x0000ffff4a047812 */ /* 0x000fe200078ec0ff */
[----:B-1----:R-:W-:-:S03]  /*4fd0*/  IMAD.MOV.U32 R3, RZ, RZ, 0xffff ;  /* 0x0000ffffff037424 */ /* 0x002fc600078e00ff */
[----:B------:R-:W-:-:S04]  /*4fe0*/  SHF.R.U32.HI R4, RZ, 0x5, R4 ;  /* 0x00000005ff047819 */ /* 0x000fc80000011604 */
[----:B------:R-:W-:Y:S01]  /*4ff0*/  SHF.L.U32 R3, R3, R4, RZ ;  /* 0x0000000403037219 */ /* 0x000fe200000006ff */
[----:B--2---:R-:W-:-:S05]  /*5000*/  VIADD R5, R4, 0x10 ;  /* 0x0000001004057836 */ /* 0x004fca0000000000 */
[----:B------:R-:W-:Y:S01]  /*5010*/  SHF.L.U32 R0, R0, R5, RZ ;  /* 0x0000000500007219 */ /* 0x000fe200000006ff */
[----:B----4-:R-:W-:-:S03]  /*5020*/  ULEA UR5, UR5, UR4, 0x18 ;  /* 0x0000000405057291 */ /* 0x010fc6000f8ec0ff */
[----:B------:R-:W-:-:S04]  /*5030*/  LOP3.LUT R5, R0, R3, RZ, 0xfc, !PT ;  /* 0x0000000300057212 */ /* 0x000fc800078efcff */
[C---:B------:R-:W-:Y:S02]  /*5040*/  LOP3.LUT R3, R5.reuse, 0xffff, RZ, 0xc0, !PT ;  /* 0x0000ffff05037812 */ /* 0x040fe400078ec0ff */
[----:B---3--:R-:W1:Y:S02]  /*5050*/  LDS R2, [UR5] ;  /* 0x00000005ff027984 */ /* 0x008e640008000800 */
[----:B-1----:R-:W-:-:S04]  /*5060*/  LOP3.LUT R0, R5, 0xffff, R2, 0x80, !PT ;  /* 0x0000ffff05007812 */ /* 0x002fc800078e8002 */
[----:B------:R-:W-:-:S13]  /*5070*/  ISETP.NE.AND P0, PT, R0, R3, PT ;  /* 0x000000030000720c */ /* 0x000fda0003f05270 */
[----:B------:R-:W-:Y:S05]  /*5080*/  @P0 BRA `(.L_x_66) ;  /* 0x0000000000500947 */ /* 0x000fea0003800000 */
[----:B------:R-:W-:Y:S02]  /*5090*/  SHF.R.U32.HI R0, RZ, 0x10, R2 ;  /* 0x00000010ff007819 */ /* 0x000fe40000011602 */
[----:B------:R-:W-:-:S04]  /*50a0*/  SHF.R.U32.HI R3, RZ, 0x10, R5 ;  /* 0x00000010ff037819 */ /* 0x000fc80000011605 */
[----:B------:R-:W-:-:S04]  /*50b0*/  LOP3.LUT R0, R0, R3, RZ, 0xc0, !PT ;  /* 0x0000000300007212 */ /* 0x000fc800078ec0ff */
[----:B------:R-:W-:-:S13]  /*50c0*/  ISETP.NE.AND P0, PT, R0, R3, PT ;  /* 0x000000030000720c */ /* 0x000fda0003f05270 */
[----:B------:R-:W-:Y:S05]  /*50d0*/  @P0 BRA `(.L_x_67) ;  /* 0x0000000000300947 */ /* 0x000fea0003800000 */
[----:B------:R-:W-:Y:S01]  /*50e0*/  R2UR UR8, R5 ;  /* 0x00000000050872ca */ /* 0x000fe200000e0000 */
[----:B------:R-:W1:Y:S01]  /*50f0*/  S2R R2, SR_LANEID ;  /* 0x0000000000027919 */ /* 0x000e620000000000 */
[----:B------:R-:W-:Y:S02]  /*5100*/  VOTEU.ANY UR6, UPT, PT ;  /* 0x0000000000067886 */ /* 0x000fe400038e0100 */
[----:B------:R-:W-:-:S09]  /*5110*/  UFLO.U32 UR6, UR6 ;  /* 0x00000006000672bd */ /* 0x000fd200080e0000 */
[----:B------:R-:W-:-:S06]  /*5120*/  ULOP3.LUT UR8, URZ, UR8, URZ, 0x33, !UPT ;  /* 0x00000008ff087292 */ /* 0x000fcc000f8e33ff */
[----:B------:R-:W-:-:S04]  /*5130*/  IMAD.U32 R0, RZ, RZ, UR8 ;  /* 0x00000008ff007e24 */ /* 0x000fc8000f8e00ff */
[----:B------:R-:W2:Y:S02]  /*5140*/  REDUX UR4, R0 ;  /* 0x00000000000473c4 */ /* 0x000ea40000000000 */
[----:B------:R3:W-:Y:S01]  /*5150*/  UTCATOMSWS.AND URZ, UR8 ;  /* 0x0000000800ff79e3 */ /* 0x0007e20008000000 */
[----:B-1----:R-:W-:Y:S01]  /*5160*/  ISETP.EQ.U32.AND P0, PT, R2, UR6, PT ;  /* 0x0000000602007c0c */ /* 0x002fe2000bf02070 */
[----:B--2---:R-:W-:-:S12]  /*5170*/  IMAD.U32 R2, RZ, RZ, UR4 ;  /* 0x00000004ff027e24 */ /* 0x004fd8000f8e00ff */
[----:B------:R3:W-:Y:S01]  /*5180*/  @P0 ATOMS.AND RZ, [UR5], R2 ;  /* 0x00000002ffff098c */ /* 0x0007e2000a800005 */
[----:B------:R-:W-:Y:S05]  /*5190*/  BRA `(.L_x_68) ;  /* 0x0000000000147947 */ /* 0x000fea0003800000 */
.L_x_67:
[----:B------:R-:W-:Y:S02]  /*51a0*/  MOV R2, 0x51c0 ;  /* 0x000051c000027802 */ /* 0x000fe40000000f00 */
[----:B------:R-:W-:Y:S05]  /*51b0*/  CALL.REL.NOINC `($__internal_0_$__cuda_sm10x_tcgen05_guardrail_trap_col_being_dealloced_not_returned_by_alloc) ;  /* 0x0000000400a87944 */ /* 0x000fea0003c00000 */
[----:B------:R-:W-:Y:S05]  /*51c0*/  BRA `(.L_x_68) ;  /* 0x0000000000087947 */ /* 0x000fea0003800000 */
.L_x_66:
[----:B------:R-:W-:Y:S02]  /*51d0*/  MOV R2, 0x51f0 ;  /* 0x000051f000027802 */ /* 0x000fe40000000f00 */
[----:B------:R-:W-:Y:S05]  /*51e0*/  CALL.REL.NOINC `($__internal_2_$__cuda_sm10x_tcgen05_guardrail_trap_unallocated_columns_being_dealloced) ;  /* 0x0000000400b47944 */ /* 0x000fea0003c00000 */
.L_x_68:
[----:B------:R-:W-:Y:S01]  /*51f0*/  NOP ;  /* 0x0000000000007918 */ /* 0x000fe20000000000 */
.L_x_65:
[----:B------:R-:W-:-:S04]  /*5200*/  DEPBAR.LE SB0, 0x0 ;  /* 0x000080000000791a */ /* 0x000fc80000000000 */
[----:B------:R-:W-:-:S04]  /*5210*/  DEPBAR.LE SB0, 0x0 ;  /* 0x000080000000791a */ /* 0x000fc80000000000 */
[----:B---3--:R-:W-:Y:S05]  /*5220*/  EXIT ;  /* 0x000000000000794d */ /* 0x008fea0003800000 */
.L_x_21:
[----:B------:R-:W-:-:S07]  /*5230*/  MOV R20, R21 ;  /* 0x0000001500147202 */ /* 0x000fce0000000f00 */
.L_x_69:
[----:B----4-:R4:W3:Y:S02]  /*5240*/  SYNCS.PHASECHK.TRANS64.TRYWAIT P0, [R14+URZ+0x80], R21 ;  /* 0x000080150e0075a7 */ /* 0x0108e400080011ff */
[----:B---3--:R-:W-:Y:S05]  /*5250*/  @!P0 NANOSLEEP.SYNCS 0x989680 ;  /* 0x009896800000895d */ /* 0x008fea0003900000 */
[----:B------:R-:W3:Y:S02]  /*5260*/  @!P0 SYNCS.PHASECHK.TRANS64 P0, [R14+URZ+0x80], R21 ;  /* 0x000080150e0085a7 */ /* 0x000ee400080010ff */
[----:B---3--:R-:W-:Y:S05]  /*5270*/  @!P0 BRA `(.L_x_69) ;  /* 0xfffffffc00f08947 */ /* 0x008fea000383ffff */
[----:B------:R-:W-:Y:S05]  /*5280*/  BRA `(.L_x_70) ;  /* 0xffffffbc001c7947 */ /* 0x000fea000383ffff */
.L_x_23:
[----:B------:R-:W-:-:S07]  /*5290*/  MOV R7, R6 ;  /* 0x0000000600077202 */ /* 0x000fce0000000f00 */
.L_x_71:
[----:B--2---:R2:W3:Y:S02]  /*52a0*/  SYNCS.PHASECHK.TRANS64.TRYWAIT P0, [R2+URZ+0x80], R7 ;  /* 0x00008007020075a7 */ /* 0x0044e400080011ff */
[----:B---3--:R-:W-:Y:S05]  /*52b0*/  @!P0 NANOSLEEP.SYNCS 0x989680 ;  /* 0x009896800000895d */ /* 0x008fea0003900000 */
[----:B------:R-:W3:Y:S02]  /*52c0*/  @!P0 SYNCS.PHASECHK.TRANS64 P0, [R2+URZ+0x80], R7 ;  /* 0x00008007020085a7 */ /* 0x000ee400080010ff */
[----:B---3--:R-:W-:Y:S05]  /*52d0*/  @!P0 BRA `(.L_x_71) ;  /* 0xfffffffc00f08947 */ /* 0x008fea000383ffff */
[----:B------:R-:W-:Y:S05]  /*52e0*/  BRA `(.L_x_72) ;  /* 0xffffffbc00c87947 */ /* 0x000fea000383ffff */
.L_x_24:
[----:B------:R-:W-:-:S07]  /*52f0*/  MOV R9, R8 ;  /* 0x0000000800097202 */ /* 0x000fce0000000f00 */
.L_x_73:
[----:B--2---:R2:W3:Y:S02]  /*5300*/  SYNCS.PHASECHK.TRANS64.TRYWAIT P0, [R3+URZ+0x80], R9 ;  /* 0x00008009030075a7 */ /* 0x0044e400080011ff */
[----:B---3--:R-:W-:Y:S05]  /*5310*/  @!P0 NANOSLEEP.SYNCS 0x989680 ;  /* 0x009896800000895d */ /* 0x008fea0003900000 */
[----:B------:R-:W3:Y:S02]  /*5320*/  @!P0 SYNCS.PHASECHK.TRANS64 P0, [R3+URZ+0x80], R9 ;  /* 0x00008009030085a7 */ /* 0x000ee400080010ff */
[----:B---3--:R-:W-:Y:S05]  /*5330*/  @!P0 BRA `(.L_x_73) ;  /* 0xfffffffc00f08947 */ /* 0x008fea000383ffff */
[----:B------:R-:W-:Y:S05]  /*5340*/  BRA `(.L_x_16) ;  /* 0xffffffbc00fc7947 */ /* 0x000fea000383ffff */
.L_x_26:
[----:B------:R-:W-:-:S07]  /*5350*/  MOV R0, UR32 ;  /* 0x0000002000007c02 */ /* 0x000fce0008000f00 */
.L_x_74:
[----:B---3--:R3:W4:Y:S02]  /*5360*/  SYNCS.PHASECHK.TRANS64.TRYWAIT P0, [R0+URZ+0x70], RZ ;  /* 0x000070ff000075a7 */ /* 0x00872400080011ff */
[----:B----4-:R-:W-:Y:S05]  /*5370*/  @!P0 NANOSLEEP.SYNCS 0x989680 ;  /* 0x009896800000895d */ /* 0x010fea0003900000 */
[----:B------:R-:W4:Y:S02]  /*5380*/  @!P0 SYNCS.PHASECHK.TRANS64 P0, [R0+URZ+0x70], RZ ;  /* 0x000070ff000085a7 */ /* 0x000f2400080010ff */
[----:B----4-:R-:W-:Y:S05]  /*5390*/  @!P0 BRA `(.L_x_74) ;  /* 0xfffffffc00f08947 */ /* 0x010fea000383ffff */
[----:B------:R-:W-:Y:S05]  /*53a0*/  BRA `(.L_x_75) ;  /* 0xffffffbc00fc7947 */ /* 0x000fea000383ffff */
.L_x_29:
[----:B------:R-:W-:Y:S02]  /*53b0*/  MOV R6, UR9 ;  /* 0x0000000900067c02 */ /* 0x000fe40008000f00 */
[----:B------:R-:W-:Y:S02]  /*53c0*/  MOV R7, UR9 ;  /* 0x0000000900077c02 */ /* 0x000fe40008000f00 */
[----:B------:R-:W-:-:S07]  /*53d0*/  MOV R3, UR5 ;  /* 0x0000000500037c02 */ /* 0x000fce0008000f00 */
.L_x_76:
[----:B--2---:R2:W3:Y:S02]  /*53e0*/  SYNCS.PHASECHK.TRANS64.TRYWAIT P0, [R3+URZ+0x28], R7 ;  /* 0x00002807030075a7 */ /* 0x0044e400080011ff */
[----:B---3--:R-:W-:Y:S05]  /*53f0*/  @!P0 NANOSLEEP.SYNCS 0x989680 ;  /* 0x009896800000895d */ /* 0x008fea0003900000 */
[----:B------:R-:W3:Y:S02]  /*5400*/  @!P0 SYNCS.PHASECHK.TRANS64 P0, [R3+URZ+0x28], R7 ;  /* 0x00002807030085a7 */ /* 0x000ee400080010ff */
[----:B---3--:R-:W-:Y:S05]  /*5410*/  @!P0 BRA `(.L_x_76) ;  /* 0xfffffffc00f08947 */ /* 0x008fea000383ffff */
[----:B------:R-:W-:Y:S05]  /*5420*/  BRA `(.L_x_28) ;  /* 0xffffffc000d07947 */ /* 0x000fea000383ffff */
.L_x_31:
[----:B------:R-:W-:-:S07]  /*5430*/  MOV R5, R4 ;  /* 0x0000000400057202 */ /* 0x000fce0000000f00 */
.L_x_77:
[----:B---3--:R3:W4:Y:S02]  /*5440*/  SYNCS.PHASECHK.TRANS64.TRYWAIT P0, [R3+URZ+0x70], R5 ;  /* 0x00007005030075a7 */ /* 0x00872400080011ff */
[----:B----4-:R-:W-:Y:S05]  /*5450*/  @!P0 NANOSLEEP.SYNCS 0x989680 ;  /* 0x009896800000895d */ /* 0x010fea0003900000 */
[----:B------:R-:W4:Y:S02]  /*5460*/  @!P0 SYNCS.PHASECHK.TRANS64 P0, [R3+URZ+0x70], R5 ;  /* 0x00007005030085a7 */ /* 0x000f2400080010ff */
[----:B----4-:R-:W-:Y:S05]  /*5470*/  @!P0 BRA `(.L_x_77) ;  /* 0xfffffffc00f08947 */ /* 0x010fea000383ffff */
[----:B------:R-:W-:Y:S05]  /*5480*/  BRA `(.L_x_78) ;  /* 0xffffffc4001c7947 */ /* 0x000fea000383ffff */
.L_x_33:
[----:B------:R-:W-:Y:S02]  /*5490*/  MOV R2, UR4 ;  /* 0x0000000400027c02 */ /* 0x000fe40008000f00 */
[----:B--2---:R-:W-:Y:S02]  /*54a0*/  MOV R3, UR4 ;  /* 0x0000000400037c02 */ /* 0x004fe40008000f00 */
[----:B------:R-:W-:-:S07]  /*54b0*/  MOV R0, UR5 ;  /* 0x0000000500007c02 */ /* 0x000fce0008000f00 */
.L_x_79:
[----:B--2---:R2:W3:Y:S02]  /*54c0*/  SYNCS.PHASECHK.TRANS64.TRYWAIT P0, [R0+URZ+0x28], R3 ;  /* 0x00002803000075a7 */ /* 0x0044e400080011ff */
[----:B---3--:R-:W-:Y:S05]  /*54d0*/  @!P0 NANOSLEEP.SYNCS 0x989680 ;  /* 0x009896800000895d */ /* 0x008fea0003900000 */
[----:B------:R-:W3:Y:S02]  /*54e0*/  @!P0 SYNCS.PHASECHK.TRANS64 P0, [R0+URZ+0x28], R3 ;  /* 0x00002803000085a7 */ /* 0x000ee400080010ff */
[----:B---3--:R-:W-:Y:S05]  /*54f0*/  @!P0 BRA `(.L_x_79) ;  /* 0xfffffffc00f08947 */ /* 0x008fea000383ffff */
[----:B------:R-:W-:Y:S05]  /*5500*/  BRA `(.L_x_80) ;  /* 0xffffffc4008c7947 */ /* 0x000fea000383ffff */
.L_x_35:
[----:B---3--:R-:W-:-:S07]  /*5510*/  MOV R0, UR12 ;  /* 0x0000000c00007c02 */ /* 0x008fce0008000f00 */
.L_x_81:
[----:B---3--:R3:W4:Y:S02]  /*5520*/  SYNCS.PHASECHK.TRANS64.TRYWAIT P0, [R0+URZ+0x70], RZ ;  /* 0x000070ff000075a7 */ /* 0x00872400080011ff */
[----:B----4-:R-:W-:Y:S05]  /*5530*/  @!P0 NANOSLEEP.SYNCS 0x989680 ;  /* 0x009896800000895d */ /* 0x010fea0003900000 */
[----:B------:R-:W4:Y:S02]  /*5540*/  @!P0 SYNCS.PHASECHK.TRANS64 P0, [R0+URZ+0x70], RZ ;  /* 0x000070ff000085a7 */ /* 0x000f2400080010ff */
[----:B----4-:R-:W-:Y:S05]  /*5550*/  @!P0 BRA `(.L_x_81) ;  /* 0xfffffffc00f08947 */ /* 0x010fea000383ffff */
[----:B------:R-:W-:Y:S05]  /*5560*/  BRA `(.L_x_82) ;  /* 0xffffffc400a47947 */ /* 0x000fea000383ffff */
.L_x_38:
[----:B------:R-:W-:Y:S02]  /*5570*/  MOV R2, UR18 ;  /* 0x0000001200027c02 */ /* 0x000fe40008000f00 */
[-C--:B------:R-:W-:Y:S02]  /*5580*/  MOV R8, R3.reuse ;  /* 0x0000000300087202 */ /* 0x080fe40000000f00 */
[----:B------:R-:W-:-:S07]  /*5590*/  MOV R9, R3 ;  /* 0x0000000300097202 */ /* 0x000fce0000000f00 */
.L_x_83:
[----:B--2---:R2:W3:Y:S02]  /*55a0*/  SYNCS.PHASECHK.TRANS64.TRYWAIT P0, [R2+URZ+0x60], R9 ;  /* 0x00006009020075a7 */ /* 0x0044e400080011ff */
[----:B---3--:R-:W-:Y:S05]  /*55b0*/  @!P0 NANOSLEEP.SYNCS 0x989680 ;  /* 0x009896800000895d */ /* 0x008fea0003900000 */
[----:B------:R-:W3:Y:S02]  /*55c0*/  @!P0 SYNCS.PHASECHK.TRANS64 P0, [R2+URZ+0x60], R9 ;  /* 0x00006009020085a7 */ /* 0x000ee400080010ff */
[----:B---3--:R-:W-:Y:S05]  /*55d0*/  @!P0 BRA `(.L_x_83) ;  /* 0xfffffffc00f08947 */ /* 0x008fea000383ffff */
[----:B------:R-:W-:Y:S05]  /*55e0*/  BRA `(.L_x_37) ;  /* 0xffffffc800d07947 */ /* 0x000fea000383ffff */
.L_x_40:
[----:B------:R-:W-:Y:S02]  /*55f0*/  MOV R8, UR25 ;  /* 0x0000001900087c02 */ /* 0x000fe40008000f00 */
[----:B------:R-:W-:Y:S02]  /*5600*/  MOV R9, UR25 ;  /* 0x0000001900097c02 */ /* 0x000fe40008000f00 */
[----:B------:R-:W-:Y:S07]  /*5610*/  MOV R2, UR13 ;  /* 0x0000000d00027c02 */ /* 0x000fee0008000f00 */
.L_x_84:
[----:B--2---:R2:W3:Y:S02]  /*5620*/  SYNCS.PHASECHK.TRANS64.TRYWAIT P1, [R2+URZ], R9 ;  /* 0x00000009020075a7 */ /* 0x0044e400080211ff */
[----:B---3--:R-:W-:Y:S05]  /*5630*/  @!P1 NANOSLEEP.SYNCS 0x989680 ;  /* 0x009896800000995d */ /* 0x008fea0003900000 */
[----:B------:R-:W3:Y:S02]  /*5640*/  @!P1 SYNCS.PHASECHK.TRANS64 P1, [R2+URZ], R9 ;  /* 0x00000009020095a7 */ /* 0x000ee400080210ff */
[----:B---3--:R-:W-:Y:S05]  /*5650*/  @!P1 BRA `(.L_x_84) ;  /* 0xfffffffc00f09947 */ /* 0x008fea000383ffff */
[----:B------:R-:W-:Y:S05]  /*5660*/  BRA `(.L_x_39) ;  /* 0xffffffcc00647947 */ /* 0x000fea000383ffff */
.L_x_42:
[-C--:B------:R-:W-:Y:S02]  /*5670*/  MOV R8, R2.reuse ;  /* 0x0000000200087202 */ /* 0x080fe40000000f00 */
[----:B------:R-:W-:-:S07]  /*5680*/  MOV R9, R2 ;  /* 0x0000000200097202 */ /* 0x000fce0000000f00 */
.L_x_85:
[----:B--2---:R2:W3:Y:S02]  /*5690*/  SYNCS.PHASECHK.TRANS64.TRYWAIT P0, [R3+URZ+0x70], R9 ;  /* 0x00007009030075a7 */ /* 0x0044e400080011ff */
[----:B---3--:R-:W-:Y:S05]  /*56a0*/  @!P0 NANOSLEEP.SYNCS 0x989680 ;  /* 0x009896800000895d */ /* 0x008fea0003900000 */
[----:B------:R-:W3:Y:S02]  /*56b0*/  @!P0 SYNCS.PHASECHK.TRANS64 P0, [R3+URZ+0x70], R9 ;  /* 0x00007009030085a7 */ /* 0x000ee400080010ff */
[----:B---3--:R-:W-:Y:S05]  /*56c0*/  @!P0 BRA `(.L_x_85) ;  /* 0xfffffffc00f08947 */ /* 0x008fea000383ffff */
[----:B------:R-:W-:Y:S05]  /*56d0*/  BRA `(.L_x_86) ;  /* 0xffffffcc00f47947 */ /* 0x000fea000383ffff */
.L_x_44:
[----:B------:R-:W-:-:S07]  /*56e0*/  MOV R5, R4 ;  /* 0x0000000400057202 */ /* 0x000fce0000000f00 */
.L_x_87:
[----:B---3--:R3:W4:Y:S02]  /*56f0*/  SYNCS.PHASECHK.TRANS64.TRYWAIT P0, [R2+URZ+0x60], R5 ;  /* 0x00006005020075a7 */ /* 0x00872400080011ff */
[----:B----4-:R-:W-:Y:S05]  /*5700*/  @!P0 NANOSLEEP.SYNCS 0x989680 ;  /* 0x009896800000895d */ /* 0x010fea0003900000 */
[----:B------:R-:W4:Y:S02]  /*5710*/  @!P0 SYNCS.PHASECHK.TRANS64 P0, [R2+URZ+0x60], R5 ;  /* 0x00006005020085a7 */ /* 0x000f2400080010ff */
[----:B----4-:R-:W-:Y:S05]  /*5720*/  @!P0 BRA `(.L_x_87) ;  /* 0xfffffffc00f08947 */ /* 0x010fea000383ffff */
[----:B------:R-:W-:Y:S05]  /*5730*/  BRA `(.L_x_34) ;  /* 0xffffffd0003c7947 */ /* 0x000fea000383ffff */
.L_x_50:
[----:B-1----:R1:W2:Y:S02]  /*5740*/  SYNCS.PHASECHK.TRANS64.TRYWAIT P0, [R3+URZ+0x70], RZ ;  /* 0x000070ff030075a7 */ /* 0x0022a400080011ff */
[----:B--2---:R-:W-:Y:S05]  /*5750*/  @!P0 NANOSLEEP.SYNCS 0x989680 ;  /* 0x009896800000895d */ /* 0x004fea0003900000 */
[----:B------:R-:W2:Y:S02]  /*5760*/  @!P0 SYNCS.PHASECHK.TRANS64 P0, [R3+URZ+0x70], RZ ;  /* 0x000070ff030085a7 */ /* 0x000ea400080010ff */
[----:B--2---:R-:W-:Y:S05]  /*5770*/  @!P0 BRA `(.L_x_50) ;  /* 0xfffffffc00f08947 */ /* 0x004fea000383ffff */
[----:B------:R-:W-:Y:S05]  /*5780*/  BRA `(.L_x_88) ;  /* 0xffffffd400107947 */ /* 0x000fea000383ffff */
.L_x_52:
[----:B------:R-:W-:-:S07]  /*5790*/  MOV R4, R5 ;  /* 0x0000000500047202 */ /* 0x000fce0000000f00 */
.L_x_89:
[----:B--2---:R2:W3:Y:S02]  /*57a0*/  SYNCS.PHASECHK.TRANS64.TRYWAIT P1, [R52+URZ+0x50], R5 ;  /* 0x00005005340075a7 */ /* 0x0044e400080211ff */
[----:B---3--:R-:W-:Y:S05]  /*57b0*/  @!P1 NANOSLEEP.SYNCS 0x989680 ;  /* 0x009896800000995d */ /* 0x008fea0003900000 */
[----:B------:R-:W3:Y:S02]  /*57c0*/  @!P1 SYNCS.PHASECHK.TRANS64 P1, [R52+URZ+0x50], R5 ;  /* 0x00005005340095a7 */ /* 0x000ee400080210ff */
[----:B---3--:R-:W-:Y:S05]  /*57d0*/  @!P1 BRA `(.L_x_89) ;  /* 0xfffffffc00f09947 */ /* 0x008fea000383ffff */
[----:B------:R-:W-:Y:S05]  /*57e0*/  BRA `(.L_x_90) ;  /* 0xffffffd800047947 */ /* 0x000fea000383ffff */
.L_x_60:
[-C--:B------:R-:W-:Y:S02]  /*57f0*/  MOV R6, R4.reuse ;  /* 0x0000000400067202 */ /* 0x080fe40000000f00 */
[----:B------:R-:W-:-:S07]  /*5800*/  MOV R7, R4 ;  /* 0x0000000400077202 */ /* 0x000fce0000000f00 */
.L_x_91:
[----:B--2---:R2:W3:Y:S02]  /*5810*/  SYNCS.PHASECHK.TRANS64.TRYWAIT P0, [R5+URZ+0x70], R7 ;  /* 0x00007007050075a7 */ /* 0x0044e400080011ff */
[----:B---3--:R-:W-:Y:S05]  /*5820*/  @!P0 NANOSLEEP.SYNCS 0x989680 ;  /* 0x009896800000895d */ /* 0x008fea0003900000 */
[----:B------:R-:W3:Y:S02]  /*5830*/  @!P0 SYNCS.PHASECHK.TRANS64 P0, [R5+URZ+0x70], R7 ;  /* 0x00007007050085a7 */ /* 0x000ee400080010ff */
[----:B---3--:R-:W-:Y:S05]  /*5840*/  @!P0 BRA `(.L_x_91) ;  /* 0xfffffffc00f08947 */ /* 0x008fea000383ffff */
[----:B------:R-:W-:Y:S05]  /*5850*/  BRA `(.L_x_92) ;  /* 0xfffffff400187947 */ /* 0x000fea000383ffff */
        .weak           $__internal_0_$__cuda_sm10x_tcgen05_guardrail_trap_col_being_dealloced_not_returned_by_alloc
        .type           $__internal_0_$__cuda_sm10x_tcgen05_guardrail_trap_col_being_dealloced_not_returned_by_alloc,@function
        .size           $__internal_0_$__cuda_sm10x_tcgen05_guardrail_trap_col_being_dealloced_not_returned_by_alloc,($__internal_1_$__cuda_sm10x_tcgen05_guardrail_trap_phase_invalid_during_alloc - $__internal_0_$__cuda_sm10x_tcgen05_guardrail_trap_col_being_dealloced_not_returned_by_alloc)
$__internal_0_$__cuda_sm10x_tcgen05_guardrail_trap_col_being_dealloced_not_returned_by_alloc:
[----:B------:R-:W-:Y:S05]  /*5860*/  BPT.TRAP 0x1 ;  /* 0x000000040000795c */ /* 0x000fea0000300000 */
[----:B------:R-:W-:-:S04]  /*5870*/  HFMA2 R3, -RZ, RZ, 0, 0 ;  /* 0x00000000ff037431 */ /* 0x000fc800000001ff */
[----:B------:R-:W-:Y:S05]  /*5880*/  RET.REL.NODEC R2 `(kernel_cutlass_kernel_cudnngrouped_gemmgrouped_gemm_swiglugrouped_gemm_swiglu_quantBlockScaledContiguousGroupedGemmKernel_object_at__TiledMMA_ThrLayoutVMNK11110000_PermutationMNK____MMAAt_0) ;  /* 0xffffffa402dc7950 */ /* 0x000fea0003c3ffff */
        .weak           $__internal_1_$__cuda_sm10x_tcgen05_guardrail_trap_phase_invalid_during_alloc
        .type           $__internal_1_$__cuda_sm10x_tcgen05_guardrail_trap_phase_invalid_during_alloc,@function
        .size           $__internal_1_$__cuda_sm10x_tcgen05_guardrail_trap_phase_invalid_during_alloc,($__internal_2_$__cuda_sm10x_tcgen05_guardrail_trap_unallocated_columns_being_dealloced - $__internal_1_$__cuda_sm10x_tcgen05_guardrail_trap_phase_invalid_during_alloc)
$__internal_1_$__cuda_sm10x_tcgen05_guardrail_trap_phase_invalid_during_alloc:
[----:B------:R-:W-:Y:S05]  /*5890*/  BPT.TRAP 0x1 ;  /* 0x000000040000795c */ /* 0x000fea0000300000 */
[----:B------:R-:W-:-:S04]  /*58a0*/  MOV R3, 0x0 ;  /* 0x0000000000037802 */ /* 0x000fc80000000f00 */
[----:B------:R-:W-:Y:S05]  /*58b0*/  RET.REL.NODEC R2 `(kernel_cutlass_kernel_cudnngrouped_gemmgrouped_gemm_swiglugrouped_gemm_swiglu_quantBlockScaledContiguousGroupedGemmKernel_object_at__TiledMMA_ThrLayoutVMNK11110000_PermutationMNK____MMAAt_0) ;  /* 0xffffffa402d07950 */ /* 0x000fea0003c3ffff */
        .weak           $__internal_2_$__cuda_sm10x_tcgen05_guardrail_trap_unallocated_columns_being_dealloced
        .type           $__internal_2_$__cuda_sm10x_tcgen05_guardrail_trap_unallocated_columns_being_dealloced,@function
        .size           $__internal_2_$__cuda_sm10x_tcgen05_guardrail_trap_unallocated_columns_being_dealloced,(.L_x_96 - $__internal_2_$__cuda_sm10x_tcgen05_guardrail_trap_unallocated_columns_being_dealloced)
$__internal_2_$__cuda_sm10x_tcgen05_guardrail_trap_unallocated_columns_being_dealloced:
[----:B------:R-:W-:Y:S05]  /*58c0*/  BPT.TRAP 0x1 ;  /* 0x000000040000795c */ /* 0x000fea0000300000 */
[----:B------:R-:W-:-:S04]  /*58d0*/  HFMA2 R3, -RZ, RZ, 0, 0 ;  /* 0x00000000ff037431 */ /* 0x000fc800000001ff */
[----:B------:R-:W-:Y:S05]  /*58e0*/  RET.REL.NODEC R2 `(kernel_cutlass_kernel_cudnngrouped_gemmgrouped_gemm_swiglugrouped_gemm_swiglu_quantBlockScaledContiguousGroupedGemmKernel_object_at__TiledMMA_ThrLayoutVMNK11110000_PermutationMNK____MMAAt_0) ;  /* 0xffffffa402c47950 */ /* 0x000fea0003c3ffff */
.L_x_93:
[----:B------:R-:W-:-:S00]  /*58f0*/  BRA `(.L_x_93) ;  /* 0xfffffffc00fc7947 */ /* 0x000fc0000383ffff */
[----:B------:R-:W-:-:S00]  /*5900*/  NOP ;  /* 0x0000000000007918 */ /* 0x000fc00000000000 */
[----:B------:R-:W-:-:S00]  /*5910*/  NOP ;  /* 0x0000000000007918 */ /* 0x000fc00000000000 */
[----:B------:R-:W-:-:S00]  /*5920*/  NOP ;  /* 0x0000000000007918 */ /* 0x000fc00000000000 */
[----:B------:R-:W-:-:S00]  /*5930*/  NOP ;  /* 0x0000000000007918 */ /* 0x000fc00000000000 */
[----:B------:R-:W-:-:S00]  /*5940*/  NOP ;  /* 0x0000000000007918 */ /* 0x000fc00000000000 */
[----:B------:R-:W-:-:S00]  /*5950*/  NOP ;  /* 0x0000000000007918 */ /* 0x000fc00000000000 */
[----:B------:R-:W-:-:S00]  /*5960*/  NOP ;  /* 0x0000000000007918 */ /* 0x000fc00000000000 */
[----:B------:R-:W-:-:S00]  /*5970*/  NOP ;  /* 0x0000000000007918 */ /* 0x000fc00000000000 */
.L_x_96:


//--------------------- .nv.shared.kernel_cutlass_kernel_cudnngrouped_gemmgrouped_gemm_swiglugrouped_gemm_swiglu_quantBlockScaledContiguousGroupedGemmKernel_object_at__TiledMMA_ThrLayoutVMNK11110000_PermutationMNK____MMAAt_0 --------------------------
	.section	.nv.shared.kernel_cutlass_kernel_cudnngrouped_gemmgrouped_gemm_swiglugrouped_gemm_swiglu_quantBlockScaledContiguousGroupedGemmKernel_object_at__TiledMMA_ThrLayoutVMNK11110000_PermutationMNK____MMAAt_0,"aw",@nobits
	.sectionflags	@""
	.align	1024
	.zero		1024


//--------------------- .nv.shared.reserved.0     --------------------------
	.section	.nv.shared.reserved.0,"aw",@nobits
	.align	8
	.weak		__nv_reservedSMEM_offset_0_alias
	.size		__nv_reservedSMEM_offset_0_alias, 0, 64
	.other		__nv_reservedSMEM_offset_0_alias,@"STO_CUDA_RESERVED_SHARED STV_DEFAULT"
__nv_reservedSMEM_offset_0_alias:
	.zero		0
.nv.shared.reserved.0:
	.zero		64
	.weak		__nv_reservedSMEM_allocation_phase
	.type		__nv_reservedSMEM_allocation_phase,@object
	.size		__nv_reservedSMEM_allocation_phase,(.L_0 - __nv_reservedSMEM_allocation_phase)
__nv_reservedSMEM_allocation_phase:
	.zero		1
.L_0:
	.zero		7
	.weak		__nv_reservedSMEM_devtool_atexit_pc
	.type		__nv_reservedSMEM_devtool_atexit_pc,@object
	.size		__nv_reservedSMEM_devtool_atexit_pc,(__nv_reservedSMEM_allocation_mask - __nv_reservedSMEM_devtool_atexit_pc)
__nv_reservedSMEM_devtool_atexit_pc:
	.zero		8
	.weak		__nv_reservedSMEM_allocation_mask
	.type		__nv_reservedSMEM_allocation_mask,@object
	.size		__nv_reservedSMEM_allocation_mask,(.L_2 - __nv_reservedSMEM_allocation_mask)
__nv_reservedSMEM_allocation_mask:
	.zero		4
.L_2:


//--------------------- .nv.constant0.kernel_cutlass_kernel_cudnngrouped_gemmgrouped_gemm_swiglugrouped_gemm_swiglu_quantBlockScaledContiguousGroupedGemmKernel_object_at__TiledMMA_ThrLayoutVMNK11110000_PermutationMNK____MMAAt_0 --------------------------
	.section	.nv.constant0.kernel_cutlass_kernel_cudnngrouped_gemmgrouped_gemm_swiglugrouped_gemm_swiglu_quantBlockScaledContiguousGroupedGemmKernel_object_at__TiledMMA_ThrLayoutVMNK11110000_PermutationMNK____MMAAt_0,"a",@progbits
	.sectionflags	@""
	.align	4
.nv.constant0.kernel_cutlass_kernel_cudnngrouped_gemmgrouped_gemm_swiglugrouped_gemm_swiglu_quantBlockScaledContiguousGroupedGemmKernel_object_at__TiledMMA_ThrLayoutVMNK11110000_PermutationMNK____MMAAt_0:
	.zero		1924


//--------------------- SYMBOLS --------------------------

	.type		.nv.reservedSmem.offset0,@object
	.size		.nv.reservedSmem.offset0,0x4
	.type		.nv.reservedSmem.cap,@object
	.size		.nv.reservedSmem.cap,0x4
